//
// Generated by NVIDIA NVVM Compiler
//
// Compiler Build ID: CL-36424714
// Cuda compilation tools, release 13.0, V13.0.88
// Based on NVVM 20.0.0
//

.version 9.0
.target sm_100
.address_size 64

	// .globl	eigenVecBatch3x3Kernel
.extern .func  (.param .b32 func_retval0) vprintf
(
	.param .b64 vprintf_param_0,
	.param .b64 vprintf_param_1
)
;
.global .align 1 .b8 $str[87] = {118, 101, 99, 32, 105, 110, 32, 101, 105, 103, 101, 110, 86, 101, 99, 66, 97, 116, 99, 104, 51, 120, 51, 32, 119, 105, 116, 104, 32, 105, 110, 100, 101, 120, 32, 37, 100, 32, 45, 62, 32, 40, 37, 100, 44, 32, 37, 100, 41, 32, 105, 115, 32, 58, 32, 40, 37, 102, 46, 32, 37, 102, 44, 32, 37, 102, 41, 10, 119, 105, 116, 104, 32, 116, 111, 108, 101, 114, 97, 110, 99, 101, 32, 37, 102, 10};
.global .align 1 .b8 $str$1[37] = {10, 77, 97, 116, 114, 105, 120, 58, 10, 37, 102, 32, 37, 102, 32, 37, 102, 10, 37, 102, 32, 37, 102, 32, 37, 102, 10, 37, 102, 32, 37, 102, 32, 37, 102, 10};

.visible .entry eigenVecBatch3x3Kernel(
	.param .u32 eigenVecBatch3x3Kernel_param_0,
	.param .u64 .ptr .align 1 eigenVecBatch3x3Kernel_param_1,
	.param .u32 eigenVecBatch3x3Kernel_param_2,
	.param .u64 .ptr .align 1 eigenVecBatch3x3Kernel_param_3,
	.param .u32 eigenVecBatch3x3Kernel_param_4,
	.param .u64 .ptr .align 1 eigenVecBatch3x3Kernel_param_5,
	.param .u32 eigenVecBatch3x3Kernel_param_6,
	.param .u64 .ptr .align 1 eigenVecBatch3x3Kernel_param_7,
	.param .u32 eigenVecBatch3x3Kernel_param_8,
	.param .u64 .ptr .align 1 eigenVecBatch3x3Kernel_param_9,
	.param .u32 eigenVecBatch3x3Kernel_param_10,
	.param .u64 .ptr .align 1 eigenVecBatch3x3Kernel_param_11,
	.param .u32 eigenVecBatch3x3Kernel_param_12,
	.param .u32 eigenVecBatch3x3Kernel_param_13,
	.param .u64 .ptr .align 1 eigenVecBatch3x3Kernel_param_14,
	.param .u32 eigenVecBatch3x3Kernel_param_15,
	.param .u32 eigenVecBatch3x3Kernel_param_16,
	.param .u64 .ptr .align 1 eigenVecBatch3x3Kernel_param_17,
	.param .u32 eigenVecBatch3x3Kernel_param_18,
	.param .u32 eigenVecBatch3x3Kernel_param_19,
	.param .u32 eigenVecBatch3x3Kernel_param_20,
	.param .u32 eigenVecBatch3x3Kernel_param_21,
	.param .f32 eigenVecBatch3x3Kernel_param_22
)
{
	.local .align 16 .b8 	__local_depot0[208];
	.reg .b64 	%SP;
	.reg .b64 	%SPL;
	.reg .pred 	%p<38>;
	.reg .b32 	%r<108>;
	.reg .b32 	%f<33>;
	.reg .b64 	%rd<71>;
	.reg .b64 	%fd<163>;

	mov.u64 	%SPL, __local_depot0;
	cvta.local.u64 	%SP, %SPL;
	ld.param.u32 	%r29, [eigenVecBatch3x3Kernel_param_0];
	ld.param.u32 	%r16, [eigenVecBatch3x3Kernel_param_2];
	ld.param.u32 	%r17, [eigenVecBatch3x3Kernel_param_4];
	ld.param.u32 	%r18, [eigenVecBatch3x3Kernel_param_6];
	ld.param.u32 	%r19, [eigenVecBatch3x3Kernel_param_8];
	ld.param.u32 	%r20, [eigenVecBatch3x3Kernel_param_10];
	ld.param.u32 	%r21, [eigenVecBatch3x3Kernel_param_12];
	ld.param.u32 	%r22, [eigenVecBatch3x3Kernel_param_13];
	ld.param.u32 	%r23, [eigenVecBatch3x3Kernel_param_15];
	ld.param.u32 	%r24, [eigenVecBatch3x3Kernel_param_16];
	ld.param.u32 	%r25, [eigenVecBatch3x3Kernel_param_18];
	ld.param.u32 	%r26, [eigenVecBatch3x3Kernel_param_19];
	ld.param.u32 	%r27, [eigenVecBatch3x3Kernel_param_20];
	ld.param.u32 	%r28, [eigenVecBatch3x3Kernel_param_21];
	ld.param.f32 	%f7, [eigenVecBatch3x3Kernel_param_22];
	add.u64 	%rd1, %SPL, 72;
	mov.u32 	%r30, %ctaid.x;
	mov.u32 	%r31, %ntid.x;
	mov.u32 	%r32, %tid.x;
	mad.lo.s32 	%r1, %r30, %r31, %r32;
	div.s32 	%r33, %r29, %r27;
	div.s32 	%r34, %r33, %r27;
	setp.ge.s32 	%p1, %r1, %r34;
	@%p1 bra 	$L__BB0_49;
	ld.param.u64 	%rd70, [eigenVecBatch3x3Kernel_param_17];
	ld.param.u64 	%rd69, [eigenVecBatch3x3Kernel_param_14];
	ld.param.u64 	%rd68, [eigenVecBatch3x3Kernel_param_11];
	ld.param.u64 	%rd67, [eigenVecBatch3x3Kernel_param_9];
	ld.param.u64 	%rd66, [eigenVecBatch3x3Kernel_param_7];
	ld.param.u64 	%rd65, [eigenVecBatch3x3Kernel_param_5];
	ld.param.u64 	%rd64, [eigenVecBatch3x3Kernel_param_3];
	ld.param.u64 	%rd63, [eigenVecBatch3x3Kernel_param_1];
	cvta.to.global.u64 	%rd16, %rd70;
	cvta.to.global.u64 	%rd17, %rd63;
	cvta.to.global.u64 	%rd18, %rd64;
	cvta.to.global.u64 	%rd19, %rd65;
	cvta.to.global.u64 	%rd20, %rd66;
	cvta.to.global.u64 	%rd21, %rd67;
	cvta.to.global.u64 	%rd22, %rd68;
	cvta.to.global.u64 	%rd23, %rd69;
	mul.lo.s32 	%r35, %r1, 3;
	div.s32 	%r36, %r35, %r26;
	mul.lo.s32 	%r37, %r36, %r26;
	sub.s32 	%r38, %r35, %r37;
	mad.lo.s32 	%r39, %r36, %r25, %r38;
	mul.wide.s32 	%rd24, %r39, 4;
	add.s64 	%rd25, %rd16, %rd24;
	ld.global.f32 	%f8, [%rd25];
	mul.lo.s32 	%r40, %r27, %r1;
	div.s32 	%r41, %r40, %r22;
	mul.lo.s32 	%r42, %r41, %r27;
	mul.lo.s32 	%r43, %r41, %r22;
	sub.s32 	%r44, %r40, %r43;
	mad.lo.s32 	%r45, %r42, %r16, %r44;
	mul.wide.s32 	%rd26, %r45, 4;
	add.s64 	%rd27, %rd17, %rd26;
	ld.global.f32 	%f9, [%rd27];
	mad.lo.s32 	%r46, %r42, %r17, %r44;
	mul.wide.s32 	%rd28, %r46, 4;
	add.s64 	%rd29, %rd18, %rd28;
	ld.global.f32 	%f10, [%rd29];
	mad.lo.s32 	%r47, %r42, %r18, %r44;
	mul.wide.s32 	%rd30, %r47, 4;
	add.s64 	%rd31, %rd19, %rd30;
	ld.global.f32 	%f11, [%rd31];
	mad.lo.s32 	%r48, %r42, %r19, %r44;
	mul.wide.s32 	%rd32, %r48, 4;
	add.s64 	%rd33, %rd20, %rd32;
	ld.global.f32 	%f12, [%rd33];
	mad.lo.s32 	%r49, %r42, %r20, %r44;
	mul.wide.s32 	%rd34, %r49, 4;
	add.s64 	%rd35, %rd21, %rd34;
	ld.global.f32 	%f13, [%rd35];
	mad.lo.s32 	%r50, %r42, %r21, %r44;
	mul.wide.s32 	%rd36, %r50, 4;
	add.s64 	%rd37, %rd22, %rd36;
	ld.global.f32 	%f14, [%rd37];
	cvt.f64.f32 	%fd1, %f7;
	st.local.f64 	[%rd1+72], %fd1;
	sub.f32 	%f15, %f9, %f8;
	cvt.f64.f32 	%fd158, %f15;
	st.local.f64 	[%rd1], %fd158;
	cvt.f64.f32 	%fd157, %f10;
	add.s64 	%rd2, %rd1, 8;
	st.local.f64 	[%rd1+8], %fd157;
	cvt.f64.f32 	%fd153, %f11;
	add.s64 	%rd3, %rd1, 16;
	st.local.f64 	[%rd1+16], %fd153;
	st.local.f64 	[%rd1+24], %fd157;
	sub.f32 	%f16, %f12, %f8;
	cvt.f64.f32 	%fd156, %f16;
	st.local.f64 	[%rd1+32], %fd156;
	cvt.f64.f32 	%fd152, %f13;
	st.local.f64 	[%rd1+40], %fd152;
	st.local.f64 	[%rd1+48], %fd153;
	st.local.f64 	[%rd1+56], %fd152;
	sub.f32 	%f17, %f14, %f8;
	cvt.f64.f32 	%fd151, %f17;
	st.local.f64 	[%rd1+64], %fd151;
	div.s32 	%r51, %r35, %r24;
	mul.lo.s32 	%r52, %r51, %r24;
	sub.s32 	%r53, %r35, %r52;
	mad.lo.s32 	%r54, %r51, %r23, %r53;
	mul.wide.s32 	%rd38, %r54, 4;
	add.s64 	%rd4, %rd23, %rd38;
	abs.f64 	%fd43, %fd158;
	abs.f64 	%fd44, %fd157;
	setp.gt.f64 	%p2, %fd44, %fd43;
	selp.u32 	%r55, 1, 0, %p2;
	selp.f64 	%fd45, %fd44, %fd43, %p2;
	abs.f64 	%fd46, %fd153;
	setp.gt.f64 	%p3, %fd46, %fd45;
	selp.b32 	%r2, 2, %r55, %p3;
	selp.f64 	%fd8, %fd46, %fd45, %p3;
	mul.f64 	%fd9, %fd1, 0d4024000000000000;
	setp.le.f64 	%p4, %fd8, %fd9;
	@%p4 bra 	$L__BB0_5;
	setp.eq.s32 	%p5, %r2, 0;
	mov.f64 	%fd154, %fd152;
	mov.f64 	%fd155, %fd153;
	mov.f64 	%fd159, %fd157;
	@%p5 bra 	$L__BB0_4;
	mul.wide.u32 	%rd39, %r2, 24;
	add.s64 	%rd40, %rd1, %rd39;
	ld.local.f64 	%fd10, [%rd40];
	st.local.f64 	[%rd40], %fd158;
	st.local.f64 	[%rd1], %fd10;
	ld.local.f64 	%fd11, [%rd40+8];
	st.local.f64 	[%rd40+8], %fd157;
	st.local.f64 	[%rd1+8], %fd11;
	ld.local.f64 	%fd155, [%rd40+16];
	st.local.f64 	[%rd40+16], %fd153;
	st.local.f64 	[%rd1+16], %fd155;
	ld.local.f64 	%fd159, [%rd1+24];
	ld.local.f64 	%fd156, [%rd1+32];
	ld.local.f64 	%fd154, [%rd1+40];
	ld.local.f64 	%fd153, [%rd1+48];
	ld.local.f64 	%fd152, [%rd1+56];
	ld.local.f64 	%fd151, [%rd1+64];
	mov.f64 	%fd157, %fd11;
	mov.f64 	%fd158, %fd10;
$L__BB0_4:
	div.rn.f64 	%fd47, %fd159, %fd158;
	mul.f64 	%fd48, %fd47, %fd158;
	sub.f64 	%fd49, %fd159, %fd48;
	st.local.f64 	[%rd1+24], %fd49;
	mul.f64 	%fd50, %fd47, %fd157;
	sub.f64 	%fd51, %fd156, %fd50;
	st.local.f64 	[%rd1+32], %fd51;
	mul.f64 	%fd52, %fd47, %fd155;
	sub.f64 	%fd53, %fd154, %fd52;
	st.local.f64 	[%rd1+40], %fd53;
	div.rn.f64 	%fd54, %fd153, %fd158;
	mul.f64 	%fd55, %fd54, %fd158;
	sub.f64 	%fd56, %fd153, %fd55;
	st.local.f64 	[%rd1+48], %fd56;
	mul.f64 	%fd57, %fd54, %fd157;
	sub.f64 	%fd58, %fd152, %fd57;
	st.local.f64 	[%rd1+56], %fd58;
	mul.f64 	%fd59, %fd54, %fd155;
	sub.f64 	%fd60, %fd151, %fd59;
	st.local.f64 	[%rd1+64], %fd60;
$L__BB0_5:
	setp.gtu.f64 	%p6, %fd8, %fd9;
	setp.le.f64 	%p7, %fd8, %fd9;
	selp.u32 	%r3, 1, 0, %p7;
	selp.u32 	%r4, 1, 0, %p6;
	mul.wide.u32 	%rd41, %r4, 24;
	add.s64 	%rd5, %rd1, %rd41;
	ld.local.f64 	%fd28, [%rd5+8];
	abs.f64 	%fd160, %fd28;
	mov.u32 	%r101, %r4;
	mov.u32 	%r102, %r4;
$L__BB0_6:
	add.s32 	%r57, %r101, 1;
	mul.wide.u32 	%rd42, %r101, 24;
	add.s64 	%rd43, %rd2, %rd42;
	ld.local.f64 	%fd61, [%rd43+24];
	abs.f64 	%fd62, %fd61;
	setp.gt.f64 	%p8, %fd62, %fd160;
	selp.b32 	%r102, %r57, %r102, %p8;
	selp.f64 	%fd160, %fd62, %fd160, %p8;
	setp.eq.s32 	%p9, %r101, 0;
	mov.b32 	%r101, 1;
	@%p9 bra 	$L__BB0_6;
	ld.local.f64 	%fd63, [%rd1+72];
	mul.f64 	%fd32, %fd63, 0d4024000000000000;
	setp.le.f64 	%p10, %fd160, %fd32;
	@%p10 bra 	$L__BB0_12;
	setp.eq.s32 	%p11, %r102, %r4;
	@%p11 bra 	$L__BB0_10;
	mul.wide.s32 	%rd44, %r102, 24;
	add.s64 	%rd45, %rd1, %rd44;
	ld.local.f64 	%fd64, [%rd45];
	ld.local.f64 	%fd65, [%rd5];
	st.local.f64 	[%rd45], %fd65;
	st.local.f64 	[%rd5], %fd64;
	ld.local.f64 	%fd66, [%rd45+8];
	st.local.f64 	[%rd45+8], %fd28;
	st.local.f64 	[%rd5+8], %fd66;
	ld.local.f64 	%fd67, [%rd45+16];
	ld.local.f64 	%fd68, [%rd5+16];
	st.local.f64 	[%rd45+16], %fd68;
	st.local.f64 	[%rd5+16], %fd67;
$L__BB0_10:
	mov.u32 	%r103, %r4;
$L__BB0_11:
	mul.wide.u32 	%rd46, %r103, 24;
	add.s64 	%rd47, %rd1, %rd46;
	ld.local.f64 	%fd69, [%rd47+32];
	ld.local.f64 	%fd70, [%rd5+8];
	div.rn.f64 	%fd71, %fd69, %fd70;
	ld.local.f64 	%fd72, [%rd5];
	mul.f64 	%fd73, %fd71, %fd72;
	ld.local.f64 	%fd74, [%rd47+24];
	sub.f64 	%fd75, %fd74, %fd73;
	st.local.f64 	[%rd47+24], %fd75;
	ld.local.f64 	%fd76, [%rd5+8];
	mul.f64 	%fd77, %fd71, %fd76;
	sub.f64 	%fd78, %fd69, %fd77;
	st.local.f64 	[%rd47+32], %fd78;
	ld.local.f64 	%fd79, [%rd5+16];
	mul.f64 	%fd80, %fd71, %fd79;
	ld.local.f64 	%fd81, [%rd47+40];
	sub.f64 	%fd82, %fd81, %fd80;
	st.local.f64 	[%rd47+40], %fd82;
	setp.eq.s32 	%p12, %r103, 0;
	mov.b32 	%r103, 1;
	@%p12 bra 	$L__BB0_11;
$L__BB0_12:
	setp.gtu.f64 	%p13, %fd160, %fd32;
	setp.le.f64 	%p14, %fd160, %fd32;
	selp.u32 	%r60, 1, 0, %p14;
	add.s32 	%r9, %r3, %r60;
	selp.u32 	%r61, 1, 0, %p13;
	add.s32 	%r107, %r4, %r61;
	mul.wide.u32 	%rd48, %r61, 24;
	add.s64 	%rd6, %rd5, %rd48;
	ld.local.f64 	%fd33, [%rd6+16];
	abs.f64 	%fd162, %fd33;
	setp.gt.u32 	%p15, %r107, 1;
	mov.b32 	%r106, 2;
	@%p15 bra 	$L__BB0_15;
	mov.u32 	%r104, %r107;
	mov.u32 	%r106, %r107;
$L__BB0_14:
	add.s32 	%r63, %r104, 1;
	mul.wide.u32 	%rd49, %r104, 24;
	add.s64 	%rd50, %rd3, %rd49;
	ld.local.f64 	%fd83, [%rd50+24];
	abs.f64 	%fd84, %fd83;
	setp.gt.f64 	%p16, %fd84, %fd162;
	selp.b32 	%r106, %r63, %r106, %p16;
	selp.f64 	%fd162, %fd84, %fd162, %p16;
	setp.eq.s32 	%p17, %r104, 0;
	mov.b32 	%r104, 1;
	@%p17 bra 	$L__BB0_14;
$L__BB0_15:
	ld.local.f64 	%fd85, [%rd1+72];
	mul.f64 	%fd38, %fd85, 0d4024000000000000;
	setp.le.f64 	%p18, %fd162, %fd38;
	@%p18 bra 	$L__BB0_20;
	setp.eq.s32 	%p19, %r106, %r107;
	@%p19 bra 	$L__BB0_18;
	mul.wide.s32 	%rd51, %r106, 24;
	add.s64 	%rd52, %rd1, %rd51;
	ld.local.f64 	%fd86, [%rd52];
	ld.local.f64 	%fd87, [%rd6];
	st.local.f64 	[%rd52], %fd87;
	st.local.f64 	[%rd6], %fd86;
	ld.local.f64 	%fd88, [%rd52+8];
	ld.local.f64 	%fd89, [%rd6+8];
	st.local.f64 	[%rd52+8], %fd89;
	st.local.f64 	[%rd6+8], %fd88;
	ld.local.f64 	%fd90, [%rd52+16];
	st.local.f64 	[%rd52+16], %fd33;
	st.local.f64 	[%rd6+16], %fd90;
$L__BB0_18:
	setp.gt.u32 	%p20, %r107, 1;
	@%p20 bra 	$L__BB0_20;
$L__BB0_19:
	mul.wide.u32 	%rd53, %r107, 24;
	add.s64 	%rd54, %rd1, %rd53;
	ld.local.f64 	%fd91, [%rd54+40];
	ld.local.f64 	%fd92, [%rd6+16];
	div.rn.f64 	%fd93, %fd91, %fd92;
	ld.local.f64 	%fd94, [%rd6];
	mul.f64 	%fd95, %fd93, %fd94;
	ld.local.f64 	%fd96, [%rd54+24];
	sub.f64 	%fd97, %fd96, %fd95;
	st.local.f64 	[%rd54+24], %fd97;
	ld.local.f64 	%fd98, [%rd6+8];
	mul.f64 	%fd99, %fd93, %fd98;
	ld.local.f64 	%fd100, [%rd54+32];
	sub.f64 	%fd101, %fd100, %fd99;
	st.local.f64 	[%rd54+32], %fd101;
	ld.local.f64 	%fd102, [%rd6+16];
	mul.f64 	%fd103, %fd93, %fd102;
	sub.f64 	%fd104, %fd91, %fd103;
	st.local.f64 	[%rd54+40], %fd104;
	setp.eq.s32 	%p21, %r107, 0;
	mov.b32 	%r107, 1;
	@%p21 bra 	$L__BB0_19;
$L__BB0_20:
	setp.le.f64 	%p22, %fd162, %fd38;
	selp.u32 	%r66, 1, 0, %p22;
	add.s32 	%r65, %r9, %r66;
	setp.eq.s32 	%p23, %r65, 3;
	@%p23 bra 	$L__BB0_39;
	setp.eq.s32 	%p24, %r65, 2;
	@%p24 bra 	$L__BB0_28;
	setp.ne.s32 	%p25, %r65, 1;
	@%p25 bra 	$L__BB0_45;
	ld.local.f64 	%fd39, [%rd1];
	abs.f64 	%fd116, %fd39;
	setp.gtu.f64 	%p34, %fd116, %fd1;
	@%p34 bra 	$L__BB0_25;
	mov.b32 	%r88, 1065353216;
	st.global.u32 	[%rd4], %r88;
	mov.b32 	%r89, 0;
	st.global.u32 	[%rd4+4], %r89;
	st.global.u32 	[%rd4+8], %r89;
	bra.uni 	$L__BB0_45;
$L__BB0_25:
	ld.local.f64 	%fd40, [%rd1+32];
	abs.f64 	%fd117, %fd40;
	setp.gtu.f64 	%p35, %fd117, %fd1;
	@%p35 bra 	$L__BB0_27;
	ld.local.f64 	%fd118, [%rd2];
	neg.f64 	%fd119, %fd118;
	div.rn.f64 	%fd120, %fd119, %fd39;
	cvt.rn.f32.f64 	%f21, %fd120;
	st.global.f32 	[%rd4], %f21;
	mov.b32 	%r90, 1065353216;
	st.global.u32 	[%rd4+4], %r90;
	mov.b32 	%r91, 0;
	st.global.u32 	[%rd4+8], %r91;
	bra.uni 	$L__BB0_45;
$L__BB0_27:
	mov.b32 	%r92, 1065353216;
	st.global.u32 	[%rd4+8], %r92;
	ld.local.f64 	%fd121, [%rd1+40];
	neg.f64 	%fd122, %fd121;
	div.rn.f64 	%fd123, %fd122, %fd40;
	cvt.rn.f32.f64 	%f22, %fd123;
	st.global.f32 	[%rd4+4], %f22;
	ld.local.f64 	%fd124, [%rd1+16];
	neg.f64 	%fd125, %fd124;
	ld.local.f64 	%fd126, [%rd1+8];
	cvt.f64.f32 	%fd127, %f22;
	mul.f64 	%fd128, %fd126, %fd127;
	sub.f64 	%fd129, %fd125, %fd128;
	div.rn.f64 	%fd130, %fd129, %fd39;
	cvt.rn.f32.f64 	%f23, %fd130;
	st.global.f32 	[%rd4], %f23;
	bra.uni 	$L__BB0_45;
$L__BB0_28:
	ld.local.f64 	%fd41, [%rd1];
	abs.f64 	%fd105, %fd41;
	setp.gtu.f64 	%p29, %fd105, %fd1;
	@%p29 bra 	$L__BB0_36;
	ld.local.f64 	%fd42, [%rd2];
	abs.f64 	%fd106, %fd42;
	setp.gtu.f64 	%p30, %fd106, %fd1;
	@%p30 bra 	$L__BB0_33;
	and.b32  	%r73, %r28, 1;
	setp.eq.b32 	%p31, %r73, 1;
	@%p31 bra 	$L__BB0_32;
	mov.b32 	%r76, 1065353216;
	st.global.u32 	[%rd4], %r76;
	mov.b32 	%r77, 0;
	st.global.u32 	[%rd4+4], %r77;
	st.global.u32 	[%rd4+8], %r77;
	bra.uni 	$L__BB0_45;
$L__BB0_32:
	mov.b32 	%r74, 0;
	st.global.u32 	[%rd4], %r74;
	mov.b32 	%r75, 1065353216;
	st.global.u32 	[%rd4+4], %r75;
	st.global.u32 	[%rd4+8], %r74;
	bra.uni 	$L__BB0_45;
$L__BB0_33:
	and.b32  	%r78, %r28, 1;
	setp.eq.b32 	%p32, %r78, 1;
	@%p32 bra 	$L__BB0_35;
	ld.local.f64 	%fd107, [%rd3];
	neg.f64 	%fd108, %fd107;
	div.rn.f64 	%fd109, %fd108, %fd42;
	cvt.rn.f32.f64 	%f18, %fd109;
	mov.b32 	%r81, 0;
	st.global.u32 	[%rd4], %r81;
	st.global.f32 	[%rd4+4], %f18;
	mov.b32 	%r82, 1065353216;
	st.global.u32 	[%rd4+8], %r82;
	bra.uni 	$L__BB0_45;
$L__BB0_35:
	mov.b32 	%r79, 1065353216;
	st.global.u32 	[%rd4], %r79;
	mov.b32 	%r80, 0;
	st.global.u32 	[%rd4+4], %r80;
	st.global.u32 	[%rd4+8], %r80;
	bra.uni 	$L__BB0_45;
$L__BB0_36:
	and.b32  	%r83, %r28, 1;
	setp.eq.b32 	%p33, %r83, 1;
	@%p33 bra 	$L__BB0_38;
	ld.local.f64 	%fd113, [%rd2];
	neg.f64 	%fd114, %fd113;
	div.rn.f64 	%fd115, %fd114, %fd41;
	cvt.rn.f32.f64 	%f20, %fd115;
	st.global.f32 	[%rd4], %f20;
	mov.b32 	%r86, 1065353216;
	st.global.u32 	[%rd4+4], %r86;
	mov.b32 	%r87, 0;
	st.global.u32 	[%rd4+8], %r87;
	bra.uni 	$L__BB0_45;
$L__BB0_38:
	ld.local.f64 	%fd110, [%rd3];
	neg.f64 	%fd111, %fd110;
	div.rn.f64 	%fd112, %fd111, %fd41;
	cvt.rn.f32.f64 	%f19, %fd112;
	st.global.f32 	[%rd4], %f19;
	mov.b32 	%r84, 0;
	st.global.u32 	[%rd4+4], %r84;
	mov.b32 	%r85, 1065353216;
	st.global.u32 	[%rd4+8], %r85;
	bra.uni 	$L__BB0_45;
$L__BB0_39:
	setp.eq.s32 	%p26, %r28, 2;
	@%p26 bra 	$L__BB0_44;
	setp.eq.s32 	%p27, %r28, 1;
	@%p27 bra 	$L__BB0_43;
	setp.ne.s32 	%p28, %r28, 0;
	@%p28 bra 	$L__BB0_45;
	mov.b32 	%r71, 1065353216;
	st.global.u32 	[%rd4], %r71;
	mov.b32 	%r72, 0;
	st.global.u32 	[%rd4+4], %r72;
	st.global.u32 	[%rd4+8], %r72;
	bra.uni 	$L__BB0_45;
$L__BB0_43:
	mov.b32 	%r69, 0;
	st.global.u32 	[%rd4], %r69;
	mov.b32 	%r70, 1065353216;
	st.global.u32 	[%rd4+4], %r70;
	st.global.u32 	[%rd4+8], %r69;
	bra.uni 	$L__BB0_45;
$L__BB0_44:
	mov.b32 	%r67, 0;
	st.global.u32 	[%rd4], %r67;
	st.global.u32 	[%rd4+4], %r67;
	mov.b32 	%r68, 1065353216;
	st.global.u32 	[%rd4+8], %r68;
$L__BB0_45:
	mad.lo.s32 	%r93, %r22, 1000, 580;
	setp.ne.s32 	%p36, %r1, %r93;
	ld.global.f32 	%f32, [%rd4];
	@%p36 bra 	$L__BB0_47;
	add.u64 	%rd55, %SP, 0;
	add.u64 	%rd56, %SPL, 0;
	add.u64 	%rd57, %SP, 160;
	add.u64 	%rd58, %SPL, 160;
	div.s32 	%r94, %r1, %r22;
	mul.lo.s32 	%r95, %r94, %r22;
	sub.s32 	%r96, %r1, %r95;
	cvt.f64.f32 	%fd131, %f32;
	ld.global.f32 	%f24, [%rd4+4];
	cvt.f64.f32 	%fd132, %f24;
	ld.global.f32 	%f25, [%rd4+8];
	cvt.f64.f32 	%fd133, %f25;
	st.local.v2.u32 	[%rd58], {%r1, %r94};
	st.local.u32 	[%rd58+8], %r96;
	st.local.v2.f64 	[%rd58+16], {%fd131, %fd132};
	st.local.v2.f64 	[%rd58+32], {%fd133, %fd1};
	mov.u64 	%rd59, $str;
	cvta.global.u64 	%rd60, %rd59;
	{ // callseq 0, 0
	.param .b64 param0;
	st.param.b64 	[param0], %rd60;
	.param .b64 param1;
	st.param.b64 	[param1], %rd57;
	.param .b32 retval0;
	call.uni (retval0), 
	vprintf, 
	(
	param0, 
	param1
	);
	ld.param.b32 	%r97, [retval0];
	} // callseq 0
	ld.local.f64 	%fd134, [%rd1];
	ld.local.f64 	%fd135, [%rd1+8];
	ld.local.f64 	%fd136, [%rd1+16];
	ld.local.f64 	%fd137, [%rd1+24];
	ld.local.f64 	%fd138, [%rd1+32];
	ld.local.f64 	%fd139, [%rd1+40];
	ld.local.f64 	%fd140, [%rd1+48];
	ld.local.f64 	%fd141, [%rd1+56];
	ld.local.f64 	%fd142, [%rd1+64];
	st.local.f64 	[%rd56], %fd134;
	st.local.f64 	[%rd56+8], %fd135;
	st.local.f64 	[%rd56+16], %fd136;
	st.local.f64 	[%rd56+24], %fd137;
	st.local.f64 	[%rd56+32], %fd138;
	st.local.f64 	[%rd56+40], %fd139;
	st.local.f64 	[%rd56+48], %fd140;
	st.local.f64 	[%rd56+56], %fd141;
	st.local.f64 	[%rd56+64], %fd142;
	mov.u64 	%rd61, $str$1;
	cvta.global.u64 	%rd62, %rd61;
	{ // callseq 1, 0
	.param .b64 param0;
	st.param.b64 	[param0], %rd62;
	.param .b64 param1;
	st.param.b64 	[param1], %rd55;
	.param .b32 retval0;
	call.uni (retval0), 
	vprintf, 
	(
	param0, 
	param1
	);
	ld.param.b32 	%r99, [retval0];
	} // callseq 1
	ld.global.f32 	%f32, [%rd4];
$L__BB0_47:
	ld.global.f32 	%f4, [%rd4+4];
	mul.f32 	%f26, %f4, %f4;
	fma.rn.f32 	%f27, %f32, %f32, %f26;
	ld.global.f32 	%f5, [%rd4+8];
	fma.rn.f32 	%f28, %f5, %f5, %f27;
	sqrt.rn.f32 	%f6, %f28;
	setp.leu.f32 	%p37, %f6, 0f00000000;
	@%p37 bra 	$L__BB0_49;
	cvt.f64.f32 	%fd143, %f6;
	rcp.rn.f64 	%fd144, %fd143;
	cvt.f64.f32 	%fd145, %f32;
	mul.f64 	%fd146, %fd144, %fd145;
	cvt.rn.f32.f64 	%f29, %fd146;
	st.global.f32 	[%rd4], %f29;
	cvt.f64.f32 	%fd147, %f4;
	mul.f64 	%fd148, %fd144, %fd147;
	cvt.rn.f32.f64 	%f30, %fd148;
	st.global.f32 	[%rd4+4], %f30;
	cvt.f64.f32 	%fd149, %f5;
	mul.f64 	%fd150, %fd144, %fd149;
	cvt.rn.f32.f64 	%f31, %fd150;
	st.global.f32 	[%rd4+8], %f31;
$L__BB0_49:
	ret;

}


// ===== COMPILED SASS (sm_100) =====

	.target	sm_100

	.elftype	@"ET_EXEC"


//--------------------- .note.nv.tkinfo           --------------------------
	.section	.note.nv.tkinfo,"",@"SHT_NOTE"
	.sectionflags	@"SHF_NOTE_NV_TKINFO"
	.tkinfo
        /*0018*/ 	.word	0x00000002
        /*0030*/ 	.string	""
        /*0030*/ 	.string	"ptxas"
        /*0030*/ 	.string	"Cuda compilation tools, release 13.0, V13.0.88"
        /*0030*/ 	.string	"Build cuda_13.0.r13.0/compiler.36424714_0"
        /*0030*/ 	.string	"-arch sm_100 -m 64 "



//--------------------- .note.nv.cuinfo           --------------------------
	.section	.note.nv.cuinfo,"",@"SHT_NOTE"
	.sectionflags	@"SHF_NOTE_NV_CUINFO"
        /*0018*/ 	.short	0x0002
        /*001a*/ 	.short	0x0064
        /*001c*/ 	.short	0x0082
	.zero		2


//--------------------- .nv.info                  --------------------------
	.section	.nv.info,"",@"SHT_CUDA_INFO"
	.align	4


	//----- nvinfo : EIATTR_REGCOUNT
	.align		4
        /*0000*/ 	.byte	0x04, 0x2f
        /*0002*/ 	.short	(.L_3 - .L_2)
	.align		4
.L_2:
        /*0004*/ 	.word	index@(eigenVecBatch3x3Kernel)
        /*0008*/ 	.word	0x00000035


	//----- nvinfo : EIATTR_FRAME_SIZE
	.align		4
.L_3:
        /*000c*/ 	.byte	0x04, 0x11
        /*000e*/ 	.short	(.L_5 - .L_4)
	.align		4
.L_4:
        /*0010*/ 	.word	index@($__internal_2_$__cuda_sm20_sqrt_rn_f32_slowpath)
        /*0014*/ 	.word	0x000000d0


	//----- nvinfo : EIATTR_FRAME_SIZE
	.align		4
.L_5:
        /*0018*/ 	.byte	0x04, 0x11
        /*001a*/ 	.short	(.L_7 - .L_6)
	.align		4
.L_6:
        /*001c*/ 	.word	index@($__internal_1_$__cuda_sm20_div_rn_f64_full)
        /*0020*/ 	.word	0x000000d0


	//----- nvinfo : EIATTR_FRAME_SIZE
	.align		4
.L_7:
        /*0024*/ 	.byte	0x04, 0x11
        /*0026*/ 	.short	(.L_9 - .L_8)
	.align		4
.L_8:
        /*0028*/ 	.word	index@($__internal_0_$__cuda_sm20_dblrcp_rn_slowpath_v3)
        /*002c*/ 	.word	0x000000d0


	//----- nvinfo : EIATTR_FRAME_SIZE
	.align		4
.L_9:
        /*0030*/ 	.byte	0x04, 0x11
        /*0032*/ 	.short	(.L_11 - .L_10)
	.align		4
.L_10:
        /*0034*/ 	.word	index@(eigenVecBatch3x3Kernel)
        /*0038*/ 	.word	0x000000d0


	//----- nvinfo : EIATTR_MIN_STACK_SIZE
	.align		4
.L_11:
        /*003c*/ 	.byte	0x04, 0x12
        /*003e*/ 	.short	(.L_13 - .L_12)
	.align		4
.L_12:
        /*0040*/ 	.word	index@(eigenVecBatch3x3Kernel)
        /*0044*/ 	.word	0x000000d0
.L_13:


//--------------------- .nv.compat                --------------------------
	.section	.nv.compat,"",@"SHT_CUDA_COMPAT_INFO"
	.align	4
        /*0000*/ 	.byte	0x02, 0x09, 0x00, 0x00, 0x02, 0x02, 0x01, 0x00, 0x02, 0x05, 0x05, 0x00, 0x03, 0x07, 0x01, 0x01
        /*0010*/ 	.byte	0x02, 0x03, 0x00, 0x00, 0x02, 0x06, 0x01, 0x00, 0x04, 0x0b, 0x08, 0x00, 0x01, 0x00, 0x00, 0x00
        /*0020*/ 	.byte	0x00, 0x00, 0x00, 0x00


//--------------------- .nv.info.eigenVecBatch3x3Kernel --------------------------
	.section	.nv.info.eigenVecBatch3x3Kernel,"",@"SHT_CUDA_INFO"
	.sectionflags	@""
	.align	4


	//----- nvinfo : EIATTR_CUDA_API_VERSION
	.align		4
        /*0000*/ 	.byte	0x04, 0x37
        /*0002*/ 	.short	(.L_15 - .L_14)
.L_14:
        /*0004*/ 	.word	0x00000082


	//----- nvinfo : EIATTR_KPARAM_INFO
	.align		4
.L_15:
        /*0008*/ 	.byte	0x04, 0x17
        /*000a*/ 	.short	(.L_17 - .L_16)
.L_16:
        /*000c*/ 	.word	0x00000000
        /*0010*/ 	.short	0x0016
        /*0012*/ 	.short	0x0090
        /*0014*/ 	.byte	0x00, 0xf0, 0x11, 0x00


	//----- nvinfo : EIATTR_KPARAM_INFO
	.align		4
.L_17:
        /*0018*/ 	.byte	0x04, 0x17
        /*001a*/ 	.short	(.L_19 - .L_18)
.L_18:
        /*001c*/ 	.word	0x00000000
        /*0020*/ 	.short	0x0015
        /*0022*/ 	.short	0x008c
        /*0024*/ 	.byte	0x00, 0xf0, 0x11, 0x00


	//----- nvinfo : EIATTR_KPARAM_INFO
	.align		4
.L_19:
        /*0028*/ 	.byte	0x04, 0x17
        /*002a*/ 	.short	(.L_21 - .L_20)
.L_20:
        /*002c*/ 	.word	0x00000000
        /*0030*/ 	.short	0x0014
        /*0032*/ 	.short	0x0088
        /*0034*/ 	.byte	0x00, 0xf0, 0x11, 0x00


	//----- nvinfo : EIATTR_KPARAM_INFO
	.align		4
.L_21:
        /*0038*/ 	.byte	0x04, 0x17
        /*003a*/ 	.short	(.L_23 - .L_22)
.L_22:
        /*003c*/ 	.word	0x00000000
        /*0040*/ 	.short	0x0013
        /*0042*/ 	.short	0x0084
        /*0044*/ 	.byte	0x00, 0xf0, 0x11, 0x00


	//----- nvinfo : EIATTR_KPARAM_INFO
	.align		4
.L_23:
        /*0048*/ 	.byte	0x04, 0x17
        /*004a*/ 	.short	(.L_25 - .L_24)
.L_24:
        /*004c*/ 	.word	0x00000000
        /*0050*/ 	.short	0x0012
        /*0052*/ 	.short	0x0080
        /*0054*/ 	.byte	0x00, 0xf0, 0x11, 0x00


	//----- nvinfo : EIATTR_KPARAM_INFO
	.align		4
.L_25:
        /*0058*/ 	.byte	0x04, 0x17
        /*005a*/ 	.short	(.L_27 - .L_26)
.L_26:
        /*005c*/ 	.word	0x00000000
        /*0060*/ 	.short	0x0011
        /*0062*/ 	.short	0x0078
        /*0064*/ 	.byte	0x00, 0xf5, 0x21, 0x00


	//----- nvinfo : EIATTR_KPARAM_INFO
	.align		4
.L_27:
        /*0068*/ 	.byte	0x04, 0x17
        /*006a*/ 	.short	(.L_29 - .L_28)
.L_28:
        /*006c*/ 	.word	0x00000000
        /*0070*/ 	.short	0x0010
        /*0072*/ 	.short	0x0074
        /*0074*/ 	.byte	0x00, 0xf0, 0x11, 0x00


	//----- nvinfo : EIATTR_KPARAM_INFO
	.align		4
.L_29:
        /*0078*/ 	.byte	0x04, 0x17
        /*007a*/ 	.short	(.L_31 - .L_30)
.L_30:
        /*007c*/ 	.word	0x00000000
        /*0080*/ 	.short	0x000f
        /*0082*/ 	.short	0x0070
        /*0084*/ 	.byte	0x00, 0xf0, 0x11, 0x00


	//----- nvinfo : EIATTR_KPARAM_INFO
	.align		4
.L_31:
        /*0088*/ 	.byte	0x04, 0x17
        /*008a*/ 	.short	(.L_33 - .L_32)
.L_32:
        /*008c*/ 	.word	0x00000000
        /*0090*/ 	.short	0x000e
        /*0092*/ 	.short	0x0068
        /*0094*/ 	.byte	0x00, 0xf5, 0x21, 0x00


	//----- nvinfo : EIATTR_KPARAM_INFO
	.align		4
.L_33:
        /*0098*/ 	.byte	0x04, 0x17
        /*009a*/ 	.short	(.L_35 - .L_34)
.L_34:
        /*009c*/ 	.word	0x00000000
        /*00a0*/ 	.short	0x000d
        /*00a2*/ 	.short	0x0064
        /*00a4*/ 	.byte	0x00, 0xf0, 0x11, 0x00


	//----- nvinfo : EIATTR_KPARAM_INFO
	.align		4
.L_35:
        /*00a8*/ 	.byte	0x04, 0x17
        /*00aa*/ 	.short	(.L_37 - .L_36)
.L_36:
        /*00ac*/ 	.word	0x00000000
        /*00b0*/ 	.short	0x000c
        /*00b2*/ 	.short	0x0060
        /*00b4*/ 	.byte	0x00, 0xf0, 0x11, 0x00


	//----- nvinfo : EIATTR_KPARAM_INFO
	.align		4
.L_37:
        /*00b8*/ 	.byte	0x04, 0x17
        /*00ba*/ 	.short	(.L_39 - .L_38)
.L_38:
        /*00bc*/ 	.word	0x00000000
        /*00c0*/ 	.short	0x000b
        /*00c2*/ 	.short	0x0058
        /*00c4*/ 	.byte	0x00, 0xf5, 0x21, 0x00


	//----- nvinfo : EIATTR_KPARAM_INFO
	.align		4
.L_39:
        /*00c8*/ 	.byte	0x04, 0x17
        /*00ca*/ 	.short	(.L_41 - .L_40)
.L_40:
        /*00cc*/ 	.word	0x00000000
        /*00d0*/ 	.short	0x000a
        /*00d2*/ 	.short	0x0050
        /*00d4*/ 	.byte	0x00, 0xf0, 0x11, 0x00


	//----- nvinfo : EIATTR_KPARAM_INFO
	.align		4
.L_41:
        /*00d8*/ 	.byte	0x04, 0x17
        /*00da*/ 	.short	(.L_43 - .L_42)
.L_42:
        /*00dc*/ 	.word	0x00000000
        /*00e0*/ 	.short	0x0009
        /*00e2*/ 	.short	0x0048
        /*00e4*/ 	.byte	0x00, 0xf5, 0x21, 0x00


	//----- nvinfo : EIATTR_KPARAM_INFO
	.align		4
.L_43:
        /*00e8*/ 	.byte	0x04, 0x17
        /*00ea*/ 	.short	(.L_45 - .L_44)
.L_44:
        /*00ec*/ 	.word	0x00000000
        /*00f0*/ 	.short	0x0008
        /*00f2*/ 	.short	0x0040
        /*00f4*/ 	.byte	0x00, 0xf0, 0x11, 0x00


	//----- nvinfo : EIATTR_KPARAM_INFO
	.align		4
.L_45:
        /*00f8*/ 	.byte	0x04, 0x17
        /*00fa*/ 	.short	(.L_47 - .L_46)
.L_46:
        /*00fc*/ 	.word	0x00000000
        /*0100*/ 	.short	0x0007
        /*0102*/ 	.short	0x0038
        /*0104*/ 	.byte	0x00, 0xf5, 0x21, 0x00


	//----- nvinfo : EIATTR_KPARAM_INFO
	.align		4
.L_47:
        /*0108*/ 	.byte	0x04, 0x17
        /*010a*/ 	.short	(.L_49 - .L_48)
.L_48:
        /*010c*/ 	.word	0x00000000
        /*0110*/ 	.short	0x0006
        /*0112*/ 	.short	0x0030
        /*0114*/ 	.byte	0x00, 0xf0, 0x11, 0x00


	//----- nvinfo : EIATTR_KPARAM_INFO
	.align		4
.L_49:
        /*0118*/ 	.byte	0x04, 0x17
        /*011a*/ 	.short	(.L_51 - .L_50)
.L_50:
        /*011c*/ 	.word	0x00000000
        /*0120*/ 	.short	0x0005
        /*0122*/ 	.short	0x0028
        /*0124*/ 	.byte	0x00, 0xf5, 0x21, 0x00


	//----- nvinfo : EIATTR_KPARAM_INFO
	.align		4
.L_51:
        /*0128*/ 	.byte	0x04, 0x17
        /*012a*/ 	.short	(.L_53 - .L_52)
.L_52:
        /*012c*/ 	.word	0x00000000
        /*0130*/ 	.short	0x0004
        /*0132*/ 	.short	0x0020
        /*0134*/ 	.byte	0x00, 0xf0, 0x11, 0x00


	//----- nvinfo : EIATTR_KPARAM_INFO
	.align		4
.L_53:
        /*0138*/ 	.byte	0x04, 0x17
        /*013a*/ 	.short	(.L_55 - .L_54)
.L_54:
        /*013c*/ 	.word	0x00000000
        /*0140*/ 	.short	0x0003
        /*0142*/ 	.short	0x0018
        /*0144*/ 	.byte	0x00, 0xf5, 0x21, 0x00


	//----- nvinfo : EIATTR_KPARAM_INFO
	.align		4
.L_55:
        /*0148*/ 	.byte	0x04, 0x17
        /*014a*/ 	.short	(.L_57 - .L_56)
.L_56:
        /*014c*/ 	.word	0x00000000
        /*0150*/ 	.short	0x0002
        /*0152*/ 	.short	0x0010
        /*0154*/ 	.byte	0x00, 0xf0, 0x11, 0x00


	//----- nvinfo : EIATTR_KPARAM_INFO
	.align		4
.L_57:
        /*0158*/ 	.byte	0x04, 0x17
        /*015a*/ 	.short	(.L_59 - .L_58)
.L_58:
        /*015c*/ 	.word	0x00000000
        /*0160*/ 	.short	0x0001
        /*0162*/ 	.short	0x0008
        /*0164*/ 	.byte	0x00, 0xf5, 0x21, 0x00


	//----- nvinfo : EIATTR_KPARAM_INFO
	.align		4
.L_59:
        /*0168*/ 	.byte	0x04, 0x17
        /*016a*/ 	.short	(.L_61 - .L_60)
.L_60:
        /*016c*/ 	.word	0x00000000
        /*0170*/ 	.short	0x0000
        /*0172*/ 	.short	0x0000
        /*0174*/ 	.byte	0x00, 0xf0, 0x11, 0x00


	//----- nvinfo : EIATTR_SPARSE_MMA_MASK
	.align		4
.L_61:
        /*0178*/ 	.byte	0x03, 0x50
        /*017a*/ 	.short	0x0000


	//----- nvinfo : EIATTR_MAXREG_COUNT
	.align		4
        /*017c*/ 	.byte	0x03, 0x1b
        /*017e*/ 	.short	0x00ff


	//----- nvinfo : EIATTR_EXTERNS
	.align		4
        /*0180*/ 	.byte	0x04, 0x0f
        /*0182*/ 	.short	(.L_63 - .L_62)


	//   ....[0]....
	.align		4
.L_62:
        /*0184*/ 	.word	index@(vprintf)


	//----- nvinfo : EIATTR_MERCURY_ISA_VERSION
	.align		4
.L_63:
        /*0188*/ 	.byte	0x03, 0x5f
        /*018a*/ 	.short	0x0101


	//----- nvinfo : EIATTR_VRC_CTA_INIT_COUNT
	.align		4
        /*018c*/ 	.byte	0x02, 0x4a
	.zero		1
	.zero		1


	//----- nvinfo : EIATTR_SYSCALL_OFFSETS
	.align		4
        /*0190*/ 	.byte	0x04, 0x46
        /*0192*/ 	.short	(.L_65 - .L_64)


	//   ....[0]....
.L_64:
        /*0194*/ 	.word	0x00003010


	//   ....[1]....
        /*0198*/ 	.word	0x00003210


	//----- nvinfo : EIATTR_EXIT_INSTR_OFFSETS
	.align		4
.L_65:
        /*019c*/ 	.byte	0x04, 0x1c
        /*019e*/ 	.short	(.L_67 - .L_66)


	//   ....[0]....
.L_66:
        /*01a0*/ 	.word	0x00000320


	//   ....[1]....
        /*01a4*/ 	.word	0x00003370


	//   ....[2]....
        /*01a8*/ 	.word	0x00003540


	//----- nvinfo : EIATTR_INDIRECT_BRANCH_TARGETS
	.align		4
.L_67:
        /*01ac*/ 	.byte	0x04, 0x34
        /*01ae*/ 	.short	(.L_69 - .L_68)


	//   ....[0]....
.L_68:
        /*01b0*/ 	.word	.L_x_68@srel
        /*01b4*/ 	.short	0x0
        /*01b6*/ 	.short	0x0
        /*01b8*/ 	.word	0x3
        /*01bc*/ 	.word	.L_x_69@srel
        /*01c0*/ 	.word	.L_x_70@srel
        /*01c4*/ 	.word	.L_x_71@srel


	//----- nvinfo : EIATTR_CRS_STACK_SIZE
	.align		4
.L_69:
        /*01c8*/ 	.byte	0x04, 0x1e
        /*01ca*/ 	.short	(.L_71 - .L_70)
.L_70:
        /*01cc*/ 	.word	0x00000000


	//----- nvinfo : EIATTR_CBANK_PARAM_SIZE
	.align		4
.L_71:
        /*01d0*/ 	.byte	0x03, 0x19
        /*01d2*/ 	.short	0x0094


	//----- nvinfo : EIATTR_PARAM_CBANK
	.align		4
        /*01d4*/ 	.byte	0x04, 0x0a
        /*01d6*/ 	.short	(.L_73 - .L_72)
	.align		4
.L_72:
        /*01d8*/ 	.word	index@(.nv.constant0.eigenVecBatch3x3Kernel)
        /*01dc*/ 	.short	0x0380
        /*01de*/ 	.short	0x0094


	//----- nvinfo : EIATTR_SW_WAR
	.align		4
.L_73:
        /*01e0*/ 	.byte	0x04, 0x36
        /*01e2*/ 	.short	(.L_75 - .L_74)
.L_74:
        /*01e4*/ 	.word	0x00000008
.L_75:


//--------------------- .nv.callgraph             --------------------------
	.section	.nv.callgraph,"",@"SHT_CUDA_CALLGRAPH"
	.align	4
	.sectionentsize	8
	.align		4
        /*0000*/ 	.word	0x00000000
	.align		4
        /*0004*/ 	.word	0xffffffff
	.align		4
        /*0008*/ 	.word	index@(eigenVecBatch3x3Kernel)
	.align		4
        /*000c*/ 	.word	index@(vprintf)
	.align		4
        /*0010*/ 	.word	0x00000000
	.align		4
        /*0014*/ 	.word	0xfffffffe
	.align		4
        /*0018*/ 	.word	0x00000000
	.align		4
        /*001c*/ 	.word	0xfffffffd
	.align		4
        /*0020*/ 	.word	0x00000000
	.align		4
        /*0024*/ 	.word	0xfffffffc


//--------------------- .nv.constant4             --------------------------
	.section	.nv.constant4,"a",@progbits
	.align	8
	.align		8
.nv.constant4:
        /*0000*/ 	.dword	vprintf
	.align		8
        /*0008*/ 	.dword	$str
	.align		8
        /*0010*/ 	.dword	$str$1


//--------------------- .nv.constant2.eigenVecBatch3x3Kernel --------------------------
	.section	.nv.constant2.eigenVecBatch3x3Kernel,"a",@progbits
	.sectionflags	@""
	.align	4
.nv.constant2.eigenVecBatch3x3Kernel:
        /*0000*/ 	.byte	0x60, 0x2c, 0x00, 0x00, 0xb0, 0x2c, 0x00, 0x00, 0xf0, 0x2b, 0x00, 0x00


//--------------------- .text.eigenVecBatch3x3Kernel --------------------------
	.section	.text.eigenVecBatch3x3Kernel,"ax",@progbits
	.align	128
        .global         eigenVecBatch3x3Kernel
        .type           eigenVecBatch3x3Kernel,@function
        .size           eigenVecBatch3x3Kernel,(.L_x_74 - eigenVecBatch3x3Kernel)
        .other          eigenVecBatch3x3Kernel,@"STO_CUDA_ENTRY STV_DEFAULT"
eigenVecBatch3x3Kernel:
.text.eigenVecBatch3x3Kernel:
[----:B------:R-:W0:Y:S08]  /*0000*/  LDC R1, c[0x0][0x37c] ;  /* 0x0000df00ff017b82 */ /* 0x000e300000000800 */
[----:B------:R-:W1:Y:S01]  /*0010*/  LDC R3, c[0x0][0x408] ;  /* 0x00010200ff037b82 */ /* 0x000e620000000800 */
[----:B------:R-:W2:Y:S01]  /*0020*/  S2R R9, SR_TID.X ;  /* 0x0000000000097919 */ /* 0x000ea20000002100 */
[----:B------:R-:W3:Y:S01]  /*0030*/  LDCU UR5, c[0x0][0x2fc] ;  /* 0x00005f80ff0577ac */ /* 0x000ee20008000800 */
[----:B0-----:R-:W-:Y:S01]  /*0040*/  VIADD R1, R1, 0xffffff30 ;  /* 0xffffff3001017836 */ /* 0x001fe20000000000 */
[----:B------:R-:W0:Y:S04]  /*0050*/  LDCU UR4, c[0x0][0x2f8] ;  /* 0x00005f00ff0477ac */ /* 0x000e280008000800 */
[----:B------:R-:W4:Y:S08]  /*0060*/  LDC R6, c[0x0][0x380] ;  /* 0x0000e000ff067b82 */ /* 0x000f300000000800 */
[----:B------:R-:W2:Y:S01]  /*0070*/  S2UR UR6, SR_CTAID.X ;  /* 0x00000000000679c3 */ /* 0x000ea20000002500 */
[----:B-1----:R-:W-:-:S07]  /*0080*/  IABS R11, R3 ;  /* 0x00000003000b7213 */ /* 0x002fce0000000000 */
[----:B------:R-:W2:Y:S01]  /*0090*/  LDC R20, c[0x0][0x360] ;  /* 0x0000d800ff147b82 */ /* 0x000ea20000000800 */
[----:B------:R-:W1:Y:S08]  /*00a0*/  I2F.RP R0, R11 ;  /* 0x0000000b00007306 */ /* 0x000e700000209400 */
[----:B-1----:R-:W1:Y:S01]  /*00b0*/  MUFU.RCP R0, R0 ;  /* 0x0000000000007308 */ /* 0x002e620000001000 */
[----:B--2---:R-:W-:-:S02]  /*00c0*/  IMAD R20, R20, UR6, R9 ;  /* 0x0000000614147c24 */ /* 0x004fc4000f8e0209 */
[----:B-1----:R-:W-:-:S05]  /*00d0*/  VIADD R4, R0, 0xffffffe ;  /* 0x0ffffffe00047836 */ /* 0x002fca0000000000 */
[----:B------:R1:W2:Y:S02]  /*00e0*/  F2I.FTZ.U32.TRUNC.NTZ R5, R4 ;  /* 0x0000000400057305 */ /* 0x0002a4000021f000 */
[----:B-1----:R-:W-:Y:S02]  /*00f0*/  HFMA2 R4, -RZ, RZ, 0, 0 ;  /* 0x00000000ff047431 */ /* 0x002fe400000001ff */
[----:B--2---:R-:W-:-:S04]  /*0100*/  IMAD.MOV R2, RZ, RZ, -R5 ;  /* 0x000000ffff027224 */ /* 0x004fc800078e0a05 */
[----:B------:R-:W-:Y:S01]  /*0110*/  IMAD R7, R2, R11, RZ ;  /* 0x0000000b02077224 */ /* 0x000fe200078e02ff */
[----:B----4-:R-:W-:-:S03]  /*0120*/  IABS R2, R6 ;  /* 0x0000000600027213 */ /* 0x010fc60000000000 */
[----:B------:R-:W-:-:S06]  /*0130*/  IMAD.HI.U32 R5, R5, R7, R4 ;  /* 0x0000000705057227 */ /* 0x000fcc00078e0004 */
[----:B------:R-:W-:-:S04]  /*0140*/  IMAD.HI.U32 R0, R5, R2, RZ ;  /* 0x0000000205007227 */ /* 0x000fc800078e00ff */
[----:B------:R-:W-:-:S04]  /*0150*/  IMAD.MOV R7, RZ, RZ, -R0 ;  /* 0x000000ffff077224 */ /* 0x000fc800078e0a00 */
[----:B------:R-:W-:Y:S01]  /*0160*/  IMAD R2, R11, R7, R2 ;  /* 0x000000070b027224 */ /* 0x000fe200078e0202 */
[----:B------:R-:W-:-:S04]  /*0170*/  LOP3.LUT R7, RZ, R3, RZ, 0x33, !PT ;  /* 0x00000003ff077212 */ /* 0x000fc800078e33ff */
[----:B------:R-:W-:-:S13]  /*0180*/  ISETP.GT.U32.AND P1, PT, R11, R2, PT ;  /* 0x000000020b00720c */ /* 0x000fda0003f24070 */
[----:B------:R-:W-:Y:S02]  /*0190*/  @!P1 IMAD.IADD R2, R2, 0x1, -R11 ;  /* 0x0000000102029824 */ /* 0x000fe400078e0a0b */
[----:B------:R-:W-:-:S03]  /*01a0*/  @!P1 VIADD R0, R0, 0x1 ;  /* 0x0000000100009836 */ /* 0x000fc60000000000 */
[----:B------:R-:W-:Y:S02]  /*01b0*/  ISETP.GE.U32.AND P0, PT, R2, R11, PT ;  /* 0x0000000b0200720c */ /* 0x000fe40003f06070 */
[----:B------:R-:W-:-:S04]  /*01c0*/  LOP3.LUT R2, R6, R3, RZ, 0x3c, !PT ;  /* 0x0000000306027212 */ /* 0x000fc800078e3cff */
[----:B------:R-:W-:-:S07]  /*01d0*/  ISETP.GE.AND P2, PT, R2, RZ, PT ;  /* 0x000000ff0200720c */ /* 0x000fce0003f46270 */
[----:B------:R-:W-:Y:S02]  /*01e0*/  @P0 IADD3 R0, PT, PT, R0, 0x1, RZ ;  /* 0x0000000100000810 */ /* 0x000fe40007ffe0ff */
[----:B------:R-:W-:-:S04]  /*01f0*/  ISETP.NE.AND P0, PT, R3, RZ, PT ;  /* 0x000000ff0300720c */ /* 0x000fc80003f05270 */
[----:B------:R-:W-:-:S05]  /*0200*/  @!P2 IMAD.MOV R0, RZ, RZ, -R0 ;  /* 0x000000ffff00a224 */ /* 0x000fca00078e0a00 */
[----:B------:R-:W-:-:S04]  /*0210*/  SEL R0, R7, R0, !P0 ;  /* 0x0000000007007207 */ /* 0x000fc80004000000 */
[----:B------:R-:W-:Y:S02]  /*0220*/  IABS R2, R0 ;  /* 0x0000000000027213 */ /* 0x000fe40000000000 */
[----:B------:R-:W-:-:S03]  /*0230*/  LOP3.LUT R0, R0, R3, RZ, 0x3c, !PT ;  /* 0x0000000300007212 */ /* 0x000fc600078e3cff */
[----:B------:R-:W-:Y:S01]  /*0240*/  IMAD.HI.U32 R5, R5, R2, RZ ;  /* 0x0000000205057227 */ /* 0x000fe200078e00ff */
[----:B------:R-:W-:-:S03]  /*0250*/  ISETP.GE.AND P3, PT, R0, RZ, PT ;  /* 0x000000ff0000720c */ /* 0x000fc60003f66270 */
[----:B------:R-:W-:-:S04]  /*0260*/  IMAD.MOV R4, RZ, RZ, -R5 ;  /* 0x000000ffff047224 */ /* 0x000fc800078e0a05 */
[----:B------:R-:W-:-:S05]  /*0270*/  IMAD R2, R11, R4, R2 ;  /* 0x000000040b027224 */ /* 0x000fca00078e0202 */
[----:B------:R-:W-:-:S13]  /*0280*/  ISETP.GT.U32.AND P2, PT, R11, R2, PT ;  /* 0x000000020b00720c */ /* 0x000fda0003f44070 */
[----:B------:R-:W-:Y:S01]  /*0290*/  @!P2 IMAD.IADD R2, R2, 0x1, -R11 ;  /* 0x000000010202a824 */ /* 0x000fe200078e0a0b */
[----:B------:R-:W-:-:S04]  /*02a0*/  @!P2 IADD3 R5, PT, PT, R5, 0x1, RZ ;  /* 0x000000010505a810 */ /* 0x000fc80007ffe0ff */
[----:B------:R-:W-:-:S13]  /*02b0*/  ISETP.GE.U32.AND P1, PT, R2, R11, PT ;  /* 0x0000000b0200720c */ /* 0x000fda0003f26070 */
[----:B------:R-:W-:Y:S01]  /*02c0*/  @P1 VIADD R5, R5, 0x1 ;  /* 0x0000000105051836 */ /* 0x000fe20000000000 */
[----:B0-----:R-:W-:-:S03]  /*02d0*/  IADD3 R18, P1, PT, R1, UR4, RZ ;  /* 0x0000000401127c10 */ /* 0x001fc6000ff3e0ff */
[----:B------:R-:W-:Y:S02]  /*02e0*/  @!P3 IMAD.MOV R5, RZ, RZ, -R5 ;  /* 0x000000ffff05b224 */ /* 0x000fe400078e0a05 */
[----:B---3--:R-:W-:-:S03]  /*02f0*/  IMAD.X R2, RZ, RZ, UR5, P1 ;  /* 0x00000005ff027e24 */ /* 0x008fc600088e06ff */
[----:B------:R-:W-:-:S04]  /*0300*/  SEL R5, R7, R5, !P0 ;  /* 0x0000000507057207 */ /* 0x000fc80004000000 */
[----:B------:R-:W-:-:S13]  /*0310*/  ISETP.GE.AND P0, PT, R20, R5, PT ;  /* 0x000000051400720c */ /* 0x000fda0003f06270 */
[----:B------:R-:W-:Y:S05]  /*0320*/  @P0 EXIT ;  /* 0x000000000000094d */ /* 0x000fea0003800000 */
[----:B------:R-:W0:Y:S01]  /*0330*/  LDC R15, c[0x0][0x3e4] ;  /* 0x0000f900ff0f7b82 */ /* 0x000e220000000800 */
[C---:B------:R-:W-:Y:S01]  /*0340*/  IMAD R10, R20.reuse, R3, RZ ;  /* 0x00000003140a7224 */ /* 0x040fe200078e02ff */
[----:B------:R-:W1:Y:S01]  /*0350*/  LDCU UR6, c[0x0][0x3a0] ;  /* 0x00007400ff0677ac */ /* 0x000e620008000800 */
[----:B------:R-:W-:Y:S01]  /*0360*/  IMAD R34, R20, 0x3, RZ ;  /* 0x0000000314227824 */ /* 0x000fe200078e02ff */
[----:B------:R-:W2:Y:S04]  /*0370*/  LDCU UR4, c[0x0][0x400] ;  /* 0x00008000ff0477ac */ /* 0x000ea80008000800 */
[----:B------:R-:W3:Y:S01]  /*0380*/  LDC R11, c[0x0][0x404] ;  /* 0x00010100ff0b7b82 */ /* 0x000ee20000000800 */
[----:B------:R-:W4:Y:S01]  /*0390*/  LDCU UR5, c[0x0][0x390] ;  /* 0x00007200ff0577ac */ /* 0x000f220008000800 */
[----:B------:R-:W5:Y:S06]  /*03a0*/  LDCU.64 UR36, c[0x0][0x358] ;  /* 0x00006b00ff2477ac */ /* 0x000f6c0008000a00 */
[----:B------:R-:W5:Y:S01]  /*03b0*/  LDC.64 R16, c[0x0][0x3d8] ;  /* 0x0000f600ff107b82 */ /* 0x000f620000000a00 */
[----:B------:R-:W5:Y:S01]  /*03c0*/  LDCU UR7, c[0x0][0x3b0] ;  /* 0x00007600ff0777ac */ /* 0x000f620008000800 */
[----:B0-----:R-:W-:-:S06]  /*03d0*/  IABS R12, R15 ;  /* 0x0000000f000c7213 */ /* 0x001fcc0000000000 */
[----:B------:R-:W0:Y:S01]  /*03e0*/  LDC R35, c[0x0][0x3f4] ;  /* 0x0000fd00ff237b82 */ /* 0x000e220000000800 */
[----:B------:R-:W1:Y:S01]  /*03f0*/  I2F.RP R8, R12 ;  /* 0x0000000c00087306 */ /* 0x000e620000209400 */
[----:B---3--:R-:W-:-:S07]  /*0400*/  IABS R9, R11 ;  /* 0x0000000b00097213 */ /* 0x008fce0000000000 */
[----:B------:R-:W3:Y:S08]  /*0410*/  I2F.RP R0, R9 ;  /* 0x0000000900007306 */ /* 0x000ef00000209400 */
[----:B-1----:R-:W1:Y:S08]  /*0420*/  MUFU.RCP R8, R8 ;  /* 0x0000000800087308 */ /* 0x002e700000001000 */
[----:B---3--:R-:W3:Y:S01]  /*0430*/  MUFU.RCP R0, R0 ;  /* 0x0000000000007308 */ /* 0x008ee20000001000 */
[----:B-1----:R-:W-:-:S02]  /*0440*/  IADD3 R6, PT, PT, R8, 0xffffffe, RZ ;  /* 0x0ffffffe08067810 */ /* 0x002fc40007ffe0ff */
[----:B------:R-:W-:-:S05]  /*0450*/  IABS R8, R10 ;  /* 0x0000000a00087213 */ /* 0x000fca0000000000 */
[----:B------:R1:W2:Y:S01]  /*0460*/  F2I.FTZ.U32.TRUNC.NTZ R7, R6 ;  /* 0x0000000600077305 */ /* 0x0002a2000021f000 */
[----:B---3--:R-:W-:Y:S01]  /*0470*/  VIADD R4, R0, 0xffffffe ;  /* 0x0ffffffe00047836 */ /* 0x008fe20000000000 */
[----:B------:R-:W-:-:S06]  /*0480*/  IABS R0, R34 ;  /* 0x0000002200007213 */ /* 0x000fcc0000000000 */
[----:B------:R3:W4:Y:S01]  /*0490*/  F2I.FTZ.U32.TRUNC.NTZ R5, R4 ;  /* 0x0000000400057305 */ /* 0x000722000021f000 */
[----:B-1----:R-:W-:Y:S01]  /*04a0*/  MOV R6, RZ ;  /* 0x000000ff00067202 */ /* 0x002fe20000000f00 */
[----:B--2---:R-:W-:Y:S02]  /*04b0*/  IMAD.MOV R13, RZ, RZ, -R7 ;  /* 0x000000ffff0d7224 */ /* 0x004fe400078e0a07 */
[----:B---3--:R-:W-:Y:S02]  /*04c0*/  IMAD.MOV.U32 R4, RZ, RZ, RZ ;  /* 0x000000ffff047224 */ /* 0x008fe400078e00ff */
[----:B------:R-:W-:Y:S02]  /*04d0*/  IMAD R13, R13, R12, RZ ;  /* 0x0000000c0d0d7224 */ /* 0x000fe400078e02ff */
[----:B----4-:R-:W-:Y:S02]  /*04e0*/  IMAD.MOV R14, RZ, RZ, -R5 ;  /* 0x000000ffff0e7224 */ /* 0x010fe400078e0a05 */
[----:B------:R-:W-:-:S04]  /*04f0*/  IMAD.HI.U32 R6, R7, R13, R6 ;  /* 0x0000000d07067227 */ /* 0x000fc800078e0006 */
[----:B------:R-:W-:-:S04]  /*0500*/  IMAD R7, R14, R9, RZ ;  /* 0x000000090e077224 */ /* 0x000fc800078e02ff */
[----:B------:R-:W-:-:S04]  /*0510*/  IMAD.HI.U32 R5, R5, R7, R4 ;  /* 0x0000000705057227 */ /* 0x000fc800078e0004 */
[----:B------:R-:W-:Y:S02]  /*0520*/  IMAD.MOV.U32 R7, RZ, RZ, R8 ;  /* 0x000000ffff077224 */ /* 0x000fe400078e0008 */
[----:B------:R-:W-:-:S04]  /*0530*/  IMAD.HI.U32 R5, R5, R0, RZ ;  /* 0x0000000005057227 */ /* 0x000fc800078e00ff */
[----:B------:R-:W-:Y:S01]  /*0540*/  IMAD.HI.U32 R6, R6, R7, RZ ;  /* 0x0000000706067227 */ /* 0x000fe200078e00ff */
[----:B------:R-:W-:-:S03]  /*0550*/  IADD3 R4, PT, PT, -R5, RZ, RZ ;  /* 0x000000ff05047210 */ /* 0x000fc60007ffe1ff */
[----:B------:R-:W-:Y:S02]  /*0560*/  IMAD.MOV R8, RZ, RZ, -R6 ;  /* 0x000000ffff087224 */ /* 0x000fe400078e0a06 */
[----:B------:R-:W-:Y:S02]  /*0570*/  IMAD R4, R9, R4, R0 ;  /* 0x0000000409047224 */ /* 0x000fe400078e0200 */
[----:B------:R-:W-:-:S03]  /*0580*/  IMAD R7, R12, R8, R7 ;  /* 0x000000080c077224 */ /* 0x000fc600078e0207 */
[----:B------:R-:W-:Y:S02]  /*0590*/  ISETP.GT.U32.AND P4, PT, R9, R4, PT ;  /* 0x000000040900720c */ /* 0x000fe40003f84070 */
[----:B------:R-:W-:-:S11]  /*05a0*/  ISETP.GT.U32.AND P5, PT, R12, R7, PT ;  /* 0x000000070c00720c */ /* 0x000fd60003fa4070 */
[----:B------:R-:W-:Y:S01]  /*05b0*/  @!P4 IMAD.IADD R4, R4, 0x1, -R9 ;  /* 0x000000010404c824 */ /* 0x000fe200078e0a09 */
[----:B------:R-:W-:Y:S01]  /*05c0*/  @!P4 IADD3 R5, PT, PT, R5, 0x1, RZ ;  /* 0x000000010505c810 */ /* 0x000fe20007ffe0ff */
[----:B------:R-:W-:Y:S01]  /*05d0*/  @!P5 IMAD.IADD R7, R7, 0x1, -R12 ;  /* 0x000000010707d824 */ /* 0x000fe200078e0a0c */
[----:B------:R-:W-:Y:S01]  /*05e0*/  ISETP.NE.AND P4, PT, R11, RZ, PT ;  /* 0x000000ff0b00720c */ /* 0x000fe20003f85270 */
[----:B------:R-:W-:Y:S01]  /*05f0*/  @!P5 VIADD R6, R6, 0x1 ;  /* 0x000000010606d836 */ /* 0x000fe20000000000 */
[----:B------:R-:W-:Y:S02]  /*0600*/  ISETP.GE.U32.AND P1, PT, R4, R9, PT ;  /* 0x000000090400720c */ /* 0x000fe40003f26070 */
[----:B------:R-:W-:Y:S01]  /*0610*/  ISETP.GE.U32.AND P0, PT, R7, R12, PT ;  /* 0x0000000c0700720c */ /* 0x000fe20003f06070 */
[----:B------:R-:W1:Y:S01]  /*0620*/  LDC.64 R8, c[0x0][0x398] ;  /* 0x0000e600ff087b82 */ /* 0x000e620000000a00 */
[----:B------:R-:W-:Y:S02]  /*0630*/  LOP3.LUT R7, R10, R15, RZ, 0x3c, !PT ;  /* 0x0000000f0a077212 */ /* 0x000fe400078e3cff */
[----:B------:R-:W-:-:S02]  /*0640*/  LOP3.LUT R4, R34, R11, RZ, 0x3c, !PT ;  /* 0x0000000b22047212 */ /* 0x000fc400078e3cff */
[----:B------:R-:W-:Y:S02]  /*0650*/  ISETP.GE.AND P2, PT, R7, RZ, PT ;  /* 0x000000ff0700720c */ /* 0x000fe40003f46270 */
[----:B------:R-:W-:Y:S02]  /*0660*/  ISETP.NE.AND P5, PT, R15, RZ, PT ;  /* 0x000000ff0f00720c */ /* 0x000fe40003fa5270 */
[----:B------:R-:W-:Y:S01]  /*0670*/  ISETP.GE.AND P3, PT, R4, RZ, PT ;  /* 0x000000ff0400720c */ /* 0x000fe20003f66270 */
[----:B------:R-:W-:Y:S02]  /*0680*/  @P1 VIADD R5, R5, 0x1 ;  /* 0x0000000105051836 */ /* 0x000fe40000000000 */
[----:B------:R-:W-:-:S03]  /*0690*/  @P0 VIADD R6, R6, 0x1 ;  /* 0x0000000106060836 */ /* 0x000fc60000000000 */
[----:B------:R-:W-:Y:S01]  /*06a0*/  MOV R14, R5 ;  /* 0x00000005000e7202 */ /* 0x000fe20000000f00 */
[----:B------:R-:W-:Y:S01]  /*06b0*/  IMAD.MOV.U32 R12, RZ, RZ, R6 ;  /* 0x000000ffff0c7224 */ /* 0x000fe200078e0006 */
[----:B------:R-:W2:Y:S03]  /*06c0*/  LDC.64 R4, c[0x0][0x3f8] ;  /* 0x0000fe00ff047b82 */ /* 0x000ea60000000a00 */
[----:B------:R-:W-:Y:S01]  /*06d0*/  @!P2 IMAD.MOV R12, RZ, RZ, -R12 ;  /* 0x000000ffff0ca224 */ /* 0x000fe200078e0a0c */
[----:B------:R-:W-:Y:S01]  /*06e0*/  @!P5 LOP3.LUT R12, RZ, R15, RZ, 0x33, !PT ;  /* 0x0000000fff0cd212 */ /* 0x000fe200078e33ff */
[----:B------:R-:W-:Y:S01]  /*06f0*/  @!P3 IMAD.MOV R14, RZ, RZ, -R14 ;  /* 0x000000ffff0eb224 */ /* 0x000fe200078e0a0e */
[----:B------:R-:W-:Y:S02]  /*0700*/  @!P4 LOP3.LUT R14, RZ, R11, RZ, 0x33, !PT ;  /* 0x0000000bff0ec212 */ /* 0x000fe400078e33ff */
[----:B------:R-:W3:Y:S01]  /*0710*/  LDC.64 R6, c[0x0][0x388] ;  /* 0x0000e200ff067b82 */ /* 0x000ee20000000a00 */
[----:B------:R-:W-:Y:S01]  /*0720*/  IMAD.MOV R22, RZ, RZ, -R12 ;  /* 0x000000ffff167224 */ /* 0x000fe200078e0a0c */
[----:B------:R-:W-:Y:S01]  /*0730*/  IADD3 R13, PT, PT, -R14, RZ, RZ ;  /* 0x000000ff0e0d7210 */ /* 0x000fe20007ffe1ff */
[----:B------:R-:W-:-:S02]  /*0740*/  IMAD R19, R12, R3, RZ ;  /* 0x000000030c137224 */ /* 0x000fc400078e02ff */
[----:B------:R-:W-:Y:S02]  /*0750*/  IMAD R22, R15, R22, R10 ;  /* 0x000000160f167224 */ /* 0x000fe400078e020a */
[----:B------:R-:W-:Y:S02]  /*0760*/  IMAD R3, R11, R13, R34 ;  /* 0x0000000d0b037224 */ /* 0x000fe400078e0222 */
[----:B------:R-:W-:Y:S01]  /*0770*/  IMAD R15, R19, UR6, R22 ;  /* 0x00000006130f7c24 */ /* 0x000fe2000f8e0216 */
[----:B------:R-:W4:Y:S01]  /*0780*/  LDC.64 R10, c[0x0][0x3a8] ;  /* 0x0000ea00ff0a7b82 */ /* 0x000f220000000a00 */
[----:B------:R-:W-:Y:S01]  /*0790*/  IMAD R3, R14, UR4, R3 ;  /* 0x000000040e037c24 */ /* 0x000fe2000f8e0203 */
[----:B------:R-:W0:Y:S01]  /*07a0*/  LDCU UR6, c[0x0][0x3c0] ;  /* 0x00007800ff0677ac */ /* 0x000e220008000800 */
[----:B-1----:R-:W-:Y:S01]  /*07b0*/  IMAD.WIDE R8, R15, 0x4, R8 ;  /* 0x000000040f087825 */ /* 0x002fe200078e0208 */
[----:B------:R-:W1:Y:S03]  /*07c0*/  LDCU UR4, c[0x0][0x3d0] ;  /* 0x00007a00ff0477ac */ /* 0x000e660008000800 */
[----:B------:R-:W-:Y:S01]  /*07d0*/  IMAD R15, R19, UR5, R22 ;  /* 0x00000005130f7c24 */ /* 0x000fe2000f8e0216 */
[----:B------:R-:W1:Y:S01]  /*07e0*/  LDC.64 R12, c[0x0][0x3b8] ;  /* 0x0000ee00ff0c7b82 */ /* 0x000e620000000a00 */
[----:B--2---:R-:W-:Y:S01]  /*07f0*/  IMAD.WIDE R4, R3, 0x4, R4 ;  /* 0x0000000403047825 */ /* 0x004fe200078e0204 */
[----:B-----5:R1:W2:Y:S01]  /*0800*/  LDG.E R21, desc[UR36][R8.64] ;  /* 0x0000002408157981 */ /* 0x0202a2000c1e1900 */
[----:B------:R-:W5:Y:S02]  /*0810*/  LDCU UR5, c[0x0][0x3e0] ;  /* 0x00007c00ff0577ac */ /* 0x000f640008000800 */
[----:B---3--:R-:W-:Y:S01]  /*0820*/  IMAD.WIDE R6, R15, 0x4, R6 ;  /* 0x000000040f067825 */ /* 0x008fe200078e0206 */
[----:B------:R3:W2:Y:S02]  /*0830*/  LDG.E R3, desc[UR36][R4.64] ;  /* 0x0000002404037981 */ /* 0x0006a4000c1e1900 */
[----:B------:R-:W3:Y:S02]  /*0840*/  LDC.64 R14, c[0x0][0x3c8] ;  /* 0x0000f200ff0e7b82 */ /* 0x000ee40000000a00 */
[----:B------:R5:W2:Y:S01]  /*0850*/  LDG.E R24, desc[UR36][R6.64] ;  /* 0x0000002406187981 */ /* 0x000aa2000c1e1900 */
[----:B------:R-:W-:-:S02]  /*0860*/  IMAD R23, R19, UR7, R22 ;  /* 0x0000000713177c24 */ /* 0x000fc4000f8e0216 */
[----:B0-----:R-:W-:Y:S02]  /*0870*/  IMAD R25, R19, UR6, R22 ;  /* 0x0000000613197c24 */ /* 0x001fe4000f8e0216 */
[----:B----4-:R-:W-:-:S05]  /*0880*/  IMAD.WIDE R10, R23, 0x4, R10 ;  /* 0x00000004170a7825 */ /* 0x010fca00078e020a */
[----:B------:R0:W4:Y:S01]  /*0890*/  LDG.E R23, desc[UR36][R10.64] ;  /* 0x000000240a177981 */ /* 0x000122000c1e1900 */
[----:B-1----:R-:W-:Y:S01]  /*08a0*/  IMAD R9, R19, UR4, R22 ;  /* 0x0000000413097c24 */ /* 0x002fe2000f8e0216 */
[----:B------:R-:W1:Y:S01]  /*08b0*/  LDCU UR4, c[0x0][0x410] ;  /* 0x00008200ff0477ac */ /* 0x000e620008000800 */
[----:B------:R-:W-:-:S05]  /*08c0*/  IMAD.WIDE R12, R25, 0x4, R12 ;  /* 0x00000004190c7825 */ /* 0x000fca00078e020c */
[----:B------:R1:W4:Y:S01]  /*08d0*/  LDG.E R26, desc[UR36][R12.64] ;  /* 0x000000240c1a7981 */ /* 0x000322000c1e1900 */
[----:B---3--:R-:W-:-:S04]  /*08e0*/  IMAD.WIDE R4, R9, 0x4, R14 ;  /* 0x0000000409047825 */ /* 0x008fc800078e020e */
[----:B-----5:R-:W-:Y:S01]  /*08f0*/  IMAD R19, R19, UR5, R22 ;  /* 0x0000000513137c24 */ /* 0x020fe2000f8e0216 */
[----:B------:R3:W5:Y:S03]  /*0900*/  LDG.E R28, desc[UR36][R4.64] ;  /* 0x00000024041c7981 */ /* 0x000766000c1e1900 */
[----:B------:R-:W-:-:S05]  /*0910*/  IMAD.WIDE R6, R19, 0x4, R16 ;  /* 0x0000000413067825 */ /* 0x000fca00078e0210 */
[----:B------:R4:W5:Y:S01]  /*0920*/  LDG.E R16, desc[UR36][R6.64] ;  /* 0x0000002406107981 */ /* 0x000962000c1e1900 */
[----:B------:R-:W-:-:S04]  /*0930*/  IABS R17, R35 ;  /* 0x0000002300117213 */ /* 0x000fc80000000000 */
[----:B0-----:R-:W0:Y:S08]  /*0940*/  I2F.RP R10, R17 ;  /* 0x00000011000a7306 */ /* 0x001e300000209400 */
[----:B0-----:R-:W0:Y:S02]  /*0950*/  MUFU.RCP R10, R10 ;  /* 0x0000000a000a7308 */ /* 0x001e240000001000 */
[----:B0-----:R-:W-:-:S06]  /*0960*/  VIADD R8, R10, 0xffffffe ;  /* 0x0ffffffe0a087836 */ /* 0x001fcc0000000000 */
[----:B------:R0:W1:Y:S02]  /*0970*/  F2I.FTZ.U32.TRUNC.NTZ R9, R8 ;  /* 0x0000000800097305 */ /* 0x000064000021f000 */
[----:B0-----:R-:W-:Y:S02]  /*0980*/  IMAD.MOV.U32 R8, RZ, RZ, RZ ;  /* 0x000000ffff087224 */ /* 0x001fe400078e00ff */
[----:B-1----:R-:W-:-:S04]  /*0990*/  IMAD.MOV R12, RZ, RZ, -R9 ;  /* 0x000000ffff0c7224 */ /* 0x002fc800078e0a09 */
[----:B---3--:R-:W-:-:S04]  /*09a0*/  IMAD R5, R12, R17, RZ ;  /* 0x000000110c057224 */ /* 0x008fc800078e02ff */
[----:B------:R-:W-:-:S06]  /*09b0*/  IMAD.HI.U32 R9, R9, R5, R8 ;  /* 0x0000000509097227 */ /* 0x000fcc00078e0008 */
[----:B------:R-:W-:-:S05]  /*09c0*/  IMAD.HI.U32 R19, R9, R0, RZ ;  /* 0x0000000009137227 */ /* 0x000fca00078e00ff */
[----:B------:R-:W-:-:S05]  /*09d0*/  IADD3 R4, PT, PT, -R19, RZ, RZ ;  /* 0x000000ff13047210 */ /* 0x000fca0007ffe1ff */
[----:B------:R-:W-:-:S05]  /*09e0*/  IMAD R0, R17, R4, R0 ;  /* 0x0000000411007224 */ /* 0x000fca00078e0200 */
[----:B------:R-:W-:Y:S01]  /*09f0*/  ISETP.GT.U32.AND P2, PT, R17, R0, PT ;  /* 0x000000001100720c */ /* 0x000fe20003f44070 */
[----:B------:R-:W0:Y:S01]  /*0a00*/  F2F.F64.F32 R10, UR4 ;  /* 0x00000004000a7d10 */ /* 0x000e220008201800 */
[----:B------:R-:W1:Y:S11]  /*0a10*/  LDCU UR4, c[0x0][0x3f0] ;  /* 0x00007e00ff0477ac */ /* 0x000e760008000800 */
[----:B------:R-:W-:-:S05]  /*0a20*/  @!P2 IMAD.IADD R0, R0, 0x1, -R17 ;  /* 0x000000010000a824 */ /* 0x000fca00078e0a11 */
[----:B------:R-:W-:Y:S02]  /*0a30*/  ISETP.GE.U32.AND P1, PT, R0, R17, PT ;  /* 0x000000110000720c */ /* 0x000fe40003f26070 */
[----:B------:R-:W-:Y:S01]  /*0a40*/  LOP3.LUT R0, R34, R35, RZ, 0x3c, !PT ;  /* 0x0000002322007212 */ /* 0x000fe200078e3cff */
[----:B------:R-:W-:Y:S01]  /*0a50*/  @!P2 VIADD R19, R19, 0x1 ;  /* 0x000000011313a836 */ /* 0x000fe20000000000 */
[----:B------:R-:W-:Y:S02]  /*0a60*/  ISETP.NE.AND P2, PT, R35, RZ, PT ;  /* 0x000000ff2300720c */ /* 0x000fe40003f45270 */
[----:B------:R-:W-:-:S07]  /*0a70*/  ISETP.GE.AND P3, PT, R0, RZ, PT ;  /* 0x000000ff0000720c */ /* 0x000fce0003f66270 */
[----:B------:R-:W-:Y:S01]  /*0a80*/  @P1 VIADD R19, R19, 0x1 ;  /* 0x0000000113131836 */ /* 0x000fe20000000000 */
[----:B0-----:R-:W-:Y:S03]  /*0a90*/  STL.64 [R1+0x90], R10 ;  /* 0x0000900a01007387 */ /* 0x001fe60000100a00 */
[----:B------:R-:W-:-:S04]  /*0aa0*/  IMAD.MOV.U32 R0, RZ, RZ, R19 ;  /* 0x000000ffff007224 */ /* 0x000fc800078e0013 */
[----:B------:R-:W-:Y:S01]  /*0ab0*/  @!P3 IMAD.MOV R0, RZ, RZ, -R0 ;  /* 0x000000ffff00b224 */ /* 0x000fe200078e0a00 */
[----:B------:R-:W-:Y:S01]  /*0ac0*/  @!P2 LOP3.LUT R0, RZ, R35, RZ, 0x33, !PT ;  /* 0x00000023ff00a212 */ /* 0x000fe200078e33ff */
[----:B------:R-:W-:Y:S01]  /*0ad0*/  BSSY.RECONVERGENT B1, `(.L_x_0) ;  /* 0x0000080000017945 */ /* 0x000fe20003800200 */
[----:B--2---:R-:W0:Y:S01]  /*0ae0*/  F2F.F64.F32 R12, R21 ;  /* 0x00000015000c7310 */ /* 0x004e220000201800 */
[----:B------:R-:W-:-:S07]  /*0af0*/  FADD R24, -R3, R24 ;  /* 0x0000001803187221 */ /* 0x000fce0000000100 */
[----:B------:R-:W2:Y:S01]  /*0b00*/  F2F.F64.F32 R8, R24 ;  /* 0x0000001800087310 */ /* 0x000ea20000201800 */
[----:B0-----:R-:W-:-:S07]  /*0b10*/  DADD R4, -RZ, |R12| ;  /* 0x00000000ff047229 */ /* 0x001fce000000050c */
[----:B----4-:R-:W0:Y:S01]  /*0b20*/  F2F.F64.F32 R14, R23 ;  /* 0x00000017000e7310 */ /* 0x010e220000201800 */
[--C-:B--2---:R-:W-:Y:S01]  /*0b30*/  DADD R6, -RZ, |R8|.reuse ;  /* 0x00000000ff067229 */ /* 0x104fe20000000508 */
[----:B------:R-:W-:Y:S01]  /*0b40*/  FADD R26, -R3, R26 ;  /* 0x0000001a031a7221 */ /* 0x000fe20000000100 */
[----:B------:R-:W-:-:S05]  /*0b50*/  DSETP.GT.AND P0, PT, |R12|, |R8|, PT ;  /* 0x400000080c00722a */ /* 0x000fca0003f04200 */
[----:B------:R-:W2:Y:S01]  /*0b60*/  F2F.F64.F32 R26, R26 ;  /* 0x0000001a001a7310 */ /* 0x000ea20000201800 */
[----:B0-----:R-:W-:Y:S02]  /*0b70*/  DADD R32, -RZ, |R14| ;  /* 0x00000000ff207229 */ /* 0x001fe4000000050e */
[----:B------:R-:W-:Y:S02]  /*0b80*/  FSEL R36, R4, R6, P0 ;  /* 0x0000000604247208 */ /* 0x000fe40000000000 */
[----:B------:R-:W-:-:S03]  /*0b90*/  FSEL R37, R5, R7, P0 ;  /* 0x0000000705257208 */ /* 0x000fc60000000000 */
[----:B-----5:R-:W0:Y:S01]  /*0ba0*/  F2F.F64.F32 R28, R28 ;  /* 0x0000001c001c7310 */ /* 0x020e220000201800 */
[----:B------:R-:W-:Y:S02]  /*0bb0*/  FADD R3, -R3, R16 ;  /* 0x0000001003037221 */ /* 0x000fe40000000100 */
[----:B------:R-:W-:Y:S01]  /*0bc0*/  DSETP.GT.AND P1, PT, |R14|, R36, PT ;  /* 0x000000240e00722a */ /* 0x000fe20003f24200 */
[----:B------:R-:W-:Y:S01]  /*0bd0*/  IMAD.MOV.U32 R24, RZ, RZ, R12 ;  /* 0x000000ffff187224 */ /* 0x000fe200078e000c */
[----:B------:R-:W-:Y:S01]  /*0be0*/  MOV R25, R13 ;  /* 0x0000000d00197202 */ /* 0x000fe20000000f00 */
[----:B------:R-:W3:Y:S01]  /*0bf0*/  LDC.64 R16, c[0x0][0x3e8] ;  /* 0x0000fa00ff107b82 */ /* 0x000ee20000000a00 */
[----:B------:R-:W-:Y:S01]  /*0c00*/  MOV R30, R14 ;  /* 0x0000000e001e7202 */ /* 0x000fe20000000f00 */
[----:B------:R-:W-:Y:S01]  /*0c10*/  IMAD.MOV.U32 R31, RZ, RZ, R15 ;  /* 0x000000ffff1f7224 */ /* 0x000fe200078e000f */
[----:B------:R-:W-:Y:S01]  /*0c20*/  DMUL R22, R10, 10 ;  /* 0x402400000a167828 */ /* 0x000fe20000000000 */
[----:B------:R-:W-:-:S02]  /*0c30*/  FSEL R32, R32, R36, P1 ;  /* 0x0000002420207208 */ /* 0x000fc40000800000 */
[----:B------:R-:W-:Y:S01]  /*0c40*/  FSEL R33, R33, R37, P1 ;  /* 0x0000002521217208 */ /* 0x000fe20000800000 */
[----:B------:R4:W5:Y:S01]  /*0c50*/  F2F.F64.F32 R6, R3 ;  /* 0x0000000300067310 */ /* 0x0009620000201800 */
[----:B--2---:R-:W-:Y:S04]  /*0c60*/  STL.128 [R1+0x60], R24 ;  /* 0x0000601801007387 */ /* 0x004fe80000100c00 */
[----:B0-----:R-:W-:Y:S04]  /*0c70*/  STL.128 [R1+0x70], R28 ;  /* 0x0000701c01007387 */ /* 0x001fe80000100c00 */
[----:B------:R-:W-:Y:S04]  /*0c80*/  STL.128 [R1+0x50], R12 ;  /* 0x0000500c01007387 */ /* 0x000fe80000100c00 */
[----:B------:R-:W-:Y:S01]  /*0c90*/  STL.64 [R1+0x48], R8 ;  /* 0x0000480801007387 */ /* 0x000fe20000100a00 */
[----:B------:R-:W-:Y:S01]  /*0ca0*/  DSETP.GTU.AND P2, PT, R32, R22, PT ;  /* 0x000000162000722a */ /* 0x000fe20003f4c000 */
[----:B----4-:R-:W-:Y:S01]  /*0cb0*/  IMAD.MOV R3, RZ, RZ, -R0 ;  /* 0x000000ffff037224 */ /* 0x010fe200078e0a00 */
[----:B------:R-:W-:Y:S01]  /*0cc0*/  MOV R5, R29 ;  /* 0x0000001d00057202 */ /* 0x000fe20000000f00 */
[----:B------:R-:W-:-:S02]  /*0cd0*/  IMAD.MOV.U32 R4, RZ, RZ, R28 ;  /* 0x000000ffff047224 */ /* 0x000fc400078e001c */
[----:B------:R-:W-:-:S03]  /*0ce0*/  IMAD R3, R35, R3, R34 ;  /* 0x0000000323037224 */ /* 0x000fc600078e0222 */
[----:B-----5:R0:W-:Y:S01]  /*0cf0*/  STL.128 [R1+0x80], R4 ;  /* 0x0000800401007387 */ /* 0x0201e20000100c00 */
[----:B-1----:R-:W-:Y:S01]  /*0d00*/  IMAD R3, R0, UR4, R3 ;  /* 0x0000000400037c24 */ /* 0x002fe2000f8e0203 */
[----:B------:R-:W-:-:S03]  /*0d10*/  IADD3 R0, PT, PT, R1, 0x48, RZ ;  /* 0x0000004801007810 */ /* 0x000fc60007ffe0ff */
[----:B---3--:R-:W-:Y:S01]  /*0d20*/  IMAD.WIDE R16, R3, 0x4, R16 ;  /* 0x0000000403107825 */ /* 0x008fe200078e0210 */
[----:B0-----:R-:W-:-:S04]  /*0d30*/  SEL R4, RZ, 0x1, !P0 ;  /* 0x00000001ff047807 */ /* 0x001fc80004000000 */
[----:B------:R-:W-:Y:S01]  /*0d40*/  SEL R3, R4, 0x2, !P1 ;  /* 0x0000000204037807 */ /* 0x000fe20004800000 */
[----:B------:R-:W-:Y:S06]  /*0d50*/  @!P2 BRA `(.L_x_1) ;  /* 0x00000004005ca947 */ /* 0x000fec0003800000 */
[----:B------:R-:W-:Y:S01]  /*0d60*/  ISETP.NE.AND P0, PT, R3, RZ, PT ;  /* 0x000000ff0300720c */ /* 0x000fe20003f05270 */
[----:B------:R-:W-:Y:S01]  /*0d70*/  IMAD.MOV.U32 R4, RZ, RZ, R28 ;  /* 0x000000ffff047224 */ /* 0x000fe200078e001c */
[----:B------:R-:W-:Y:S01]  /*0d80*/  BSSY.RECONVERGENT B0, `(.L_x_2) ;  /* 0x000001c000007945 */ /* 0x000fe20003800200 */
[----:B------:R-:W-:Y:S01]  /*0d90*/  IMAD.MOV.U32 R5, RZ, RZ, R29 ;  /* 0x000000ffff057224 */ /* 0x000fe200078e001d */
[----:B------:R-:W-:Y:S01]  /*0da0*/  MOV R34, R14 ;  /* 0x0000000e00227202 */ /* 0x000fe20000000f00 */
[----:B------:R-:W-:Y:S01]  /*0db0*/  IMAD.MOV.U32 R35, RZ, RZ, R15 ;  /* 0x000000ffff237224 */ /* 0x000fe200078e000f */
[----:B------:R-:W-:Y:S01]  /*0dc0*/  MOV R25, R13 ;  /* 0x0000000d00197202 */ /* 0x000fe20000000f00 */
[----:B------:R-:W-:Y:S02]  /*0dd0*/  IMAD.MOV.U32 R24, RZ, RZ, R12 ;  /* 0x000000ffff187224 */ /* 0x000fe400078e000c */
[----:B------:R-:W-:Y:S02]  /*0de0*/  IMAD.MOV.U32 R28, RZ, RZ, R4 ;  /* 0x000000ffff1c7224 */ /* 0x000fe400078e0004 */
[----:B------:R-:W-:-:S02]  /*0df0*/  IMAD.MOV.U32 R29, RZ, RZ, R5 ;  /* 0x000000ffff1d7224 */ /* 0x000fc400078e0005 */
[----:B------:R-:W-:Y:S05]  /*0e00*/  @!P0 BRA `(.L_x_3) ;  /* 0x00000000004c8947 */ /* 0x000fea0003800000 */
[----:B------:R-:W-:-:S05]  /*0e10*/  IMAD R3, R3, 0x18, R0 ;  /* 0x0000001803037824 */ /* 0x000fca00078e0200 */
[----:B------:R-:W2:Y:S04]  /*0e20*/  LDL.64 R36, [R3] ;  /* 0x0000000003247983 */ /* 0x000ea80000100a00 */
[----:B------:R0:W-:Y:S04]  /*0e30*/  STL.64 [R3], R8 ;  /* 0x0000000803007387 */ /* 0x0001e80000100a00 */
[----:B--2---:R-:W-:Y:S04]  /*0e40*/  STL.64 [R1+0x48], R36 ;  /* 0x0000482401007387 */ /* 0x004fe80000100a00 */
[----:B------:R-:W2:Y:S04]  /*0e50*/  LDL.64 R38, [R3+0x8] ;  /* 0x0000080003267983 */ /* 0x000ea80000100a00 */
[----:B------:R1:W-:Y:S04]  /*0e60*/  STL.64 [R3+0x8], R12 ;  /* 0x0000080c03007387 */ /* 0x0003e80000100a00 */
[----:B--2---:R-:W-:Y:S04]  /*0e70*/  STL.64 [R1+0x50], R38 ;  /* 0x0000502601007387 */ /* 0x004fe80000100a00 */
[----:B------:R-:W2:Y:S04]  /*0e80*/  LDL.64 R34, [R3+0x10] ;  /* 0x0000100003227983 */ /* 0x000ea80000100a00 */
[----:B------:R3:W-:Y:S04]  /*0e90*/  STL.64 [R3+0x10], R14 ;  /* 0x0000100e03007387 */ /* 0x0007e80000100a00 */
[----:B------:R-:W3:Y:S04]  /*0ea0*/  LDL.128 R28, [R1+0x70] ;  /* 0x00007000011c7983 */ /* 0x000ee80000100c00 */
[----:B------:R4:W5:Y:S04]  /*0eb0*/  LDL.128 R24, [R1+0x60] ;  /* 0x0000600001187983 */ /* 0x0009680000100c00 */
[----:B------:R4:W5:Y:S01]  /*0ec0*/  LDL.128 R4, [R1+0x80] ;  /* 0x0000800001047983 */ /* 0x0009620000100c00 */
[----:B0-----:R-:W-:Y:S01]  /*0ed0*/  MOV R8, R36 ;  /* 0x0000002400087202 */ /* 0x001fe20000000f00 */
[----:B------:R-:W-:Y:S01]  /*0ee0*/  IMAD.MOV.U32 R9, RZ, RZ, R37 ;  /* 0x000000ffff097224 */ /* 0x000fe200078e0025 */
[----:B-1----:R-:W-:Y:S01]  /*0ef0*/  MOV R13, R39 ;  /* 0x00000027000d7202 */ /* 0x002fe20000000f00 */
[----:B------:R-:W-:Y:S01]  /*0f00*/  IMAD.MOV.U32 R12, RZ, RZ, R38 ;  /* 0x000000ffff0c7224 */ /* 0x000fe200078e0026 */
[----:B--2---:R4:W-:Y:S01]  /*0f10*/  STL.64 [R1+0x58], R34 ;  /* 0x0000582201007387 */ /* 0x0049e20000100a00 */
[----:B---3--:R-:W-:-:S02]  /*0f20*/  IMAD.MOV.U32 R14, RZ, RZ, R30 ;  /* 0x000000ffff0e7224 */ /* 0x008fc400078e001e */
[----:B------:R-:W-:-:S07]  /*0f30*/  IMAD.MOV.U32 R15, RZ, RZ, R31 ;  /* 0x000000ffff0f7224 */ /* 0x000fce00078e001f */
.L_x_3:
[----:B------:R-:W-:Y:S05]  /*0f40*/  BSYNC.RECONVERGENT B0 ;  /* 0x0000000000007941 */ /* 0x000fea0003800200 */
.L_x_2:
[----:B------:R-:W0:Y:S01]  /*0f50*/  MUFU.RCP64H R31, R9 ;  /* 0x00000009001f7308 */ /* 0x000e220000001800 */
[----:B------:R-:W-:Y:S01]  /*0f60*/  HFMA2 R30, -RZ, RZ, 0, 5.9604644775390625e-08 ;  /* 0x00000001ff1e7431 */ /* 0x000fe200000001ff */
[----:B-----5:R-:W-:Y:S01]  /*0f70*/  FSETP.GEU.AND P1, PT, |R25|, 6.5827683646048100446e-37, PT ;  /* 0x036000001900780b */ /* 0x020fe20003f2e200 */
[----:B------:R-:W-:Y:S04]  /*0f80*/  BSSY.RECONVERGENT B2, `(.L_x_4) ;  /* 0x0000012000027945 */ /* 0x000fe80003800200 */
[----:B0-----:R-:W-:-:S08]  /*0f90*/  DFMA R36, R30, -R8, 1 ;  /* 0x3ff000001e24742b */ /* 0x001fd00000000808 */
[----:B------:R-:W-:-:S08]  /*0fa0*/  DFMA R36, R36, R36, R36 ;  /* 0x000000242424722b */ /* 0x000fd00000000024 */
[----:B------:R-:W-:-:S08]  /*0fb0*/  DFMA R36, R30, R36, R30 ;  /* 0x000000241e24722b */ /* 0x000fd0000000001e */
[----:B------:R-:W-:-:S08]  /*0fc0*/  DFMA R30, R36, -R8, 1 ;  /* 0x3ff00000241e742b */ /* 0x000fd00000000808 */
[----:B------:R-:W-:-:S08]  /*0fd0*/  DFMA R30, R36, R30, R36 ;  /* 0x0000001e241e722b */ /* 0x000fd00000000024 */
[----:B------:R-:W-:-:S08]  /*0fe0*/  DMUL R36, R30, R24 ;  /* 0x000000181e247228 */ /* 0x000fd00000000000 */
[----:B------:R-:W-:-:S08]  /*0ff0*/  DFMA R38, R36, -R8, R24 ;  /* 0x800000082426722b */ /* 0x000fd00000000018 */
[----:B------:R-:W-:-:S10]  /*1000*/  DFMA R30, R30, R38, R36 ;  /* 0x000000261e1e722b */ /* 0x000fd40000000024 */
[----:B------:R-:W-:-:S05]  /*1010*/  FFMA R3, RZ, R9, R31 ;  /* 0x00000009ff037223 */ /* 0x000fca000000001f */
[----:B------:R-:W-:-:S13]  /*1020*/  FSETP.GT.AND P0, PT, |R3|, 1.469367938527859385e-39, PT ;  /* 0x001000000300780b */ /* 0x000fda0003f04200 */
[----:B------:R-:W-:Y:S05]  /*1030*/  @P0 BRA P1, `(.L_x_5) ;  /* 0x0000000000180947 */ /* 0x000fea0000800000 */
[----:B------:R-:W-:Y:S01]  /*1040*/  IMAD.MOV.U32 R36, RZ, RZ, R24 ;  /* 0x000000ffff247224 */ /* 0x000fe200078e0018 */
[----:B------:R-:W-:Y:S01]  /*1050*/  MOV R38, R8 ;  /* 0x0000000800267202 */ /* 0x000fe20000000f00 */
[----:B------:R-:W-:Y:S01]  /*1060*/  IMAD.MOV.U32 R37, RZ, RZ, R25 ;  /* 0x000000ffff257224 */ /* 0x000fe200078e0019 */
[----:B------:R-:W-:Y:S01]  /*1070*/  MOV R42, 0x10a0 ;  /* 0x000010a0002a7802 */ /* 0x000fe20000000f00 */
[----:B------:R-:W-:-:S07]  /*1080*/  IMAD.MOV.U32 R39, RZ, RZ, R9 ;  /* 0x000000ffff277224 */ /* 0x000fce00078e0009 */
[----:B----4-:R-:W-:Y:S05]  /*1090*/  CALL.REL.NOINC `($__internal_1_$__cuda_sm20_div_rn_f64_full) ;  /* 0x0000002400d87944 */ /* 0x010fea0003c00000 */
.L_x_5:
[----:B------:R-:W-:Y:S05]  /*10a0*/  BSYNC.RECONVERGENT B2 ;  /* 0x0000000000027941 */ /* 0x000fea0003800200 */
.L_x_4:
[----:B------:R-:W0:Y:S01]  /*10b0*/  MUFU.RCP64H R37, R9 ;  /* 0x0000000900257308 */ /* 0x000e220000001800 */
[----:B------:R-:W-:Y:S01]  /*10c0*/  IMAD.MOV.U32 R36, RZ, RZ, 0x1 ;  /* 0x00000001ff247424 */ /* 0x000fe200078e00ff */
[C---:B------:R-:W-:Y:S01]  /*10d0*/  DFMA R24, -R30.reuse, R8, R24 ;  /* 0x000000081e18722b */ /* 0x040fe20000000118 */
[----:B------:R-:W-:Y:S01]  /*10e0*/  FSETP.GEU.AND P1, PT, |R15|, 6.5827683646048100446e-37, PT ;  /* 0x036000000f00780b */ /* 0x000fe20003f2e200 */
[C---:B------:R-:W-:Y:S01]  /*10f0*/  DFMA R26, -R30.reuse, R12, R26 ;  /* 0x0000000c1e1a722b */ /* 0x040fe2000000011a */
[----:B------:R-:W-:Y:S01]  /*1100*/  BSSY.RECONVERGENT B2, `(.L_x_6) ;  /* 0x0000017000027945 */ /* 0x000fe20003800200 */
[----:B------:R-:W-:-:S05]  /*1110*/  DFMA R30, -R30, R34, R28 ;  /* 0x000000221e1e722b */ /* 0x000fca000000011c */
[----:B------:R1:W-:Y:S04]  /*1120*/  STL.128 [R1+0x60], R24 ;  /* 0x0000601801007387 */ /* 0x0003e80000100c00 */
[----:B------:R1:W-:Y:S01]  /*1130*/  STL.64 [R1+0x70], R30 ;  /* 0x0000701e01007387 */ /* 0x0003e20000100a00 */
        /* <DEDUP_REMOVED lines=10> */
[----:B-1----:R-:W-:Y:S05]  /*11e0*/  @P0 BRA P1, `(.L_x_7) ;  /* 0x0000000000200947 */ /* 0x002fea0000800000 */
[----:B------:R-:W-:Y:S01]  /*11f0*/  MOV R36, R14 ;  /* 0x0000000e00247202 */ /* 0x000fe20000000f00 */
[----:B------:R-:W-:Y:S01]  /*1200*/  IMAD.MOV.U32 R37, RZ, RZ, R15 ;  /* 0x000000ffff257224 */ /* 0x000fe200078e000f */
[----:B------:R-:W-:Y:S01]  /*1210*/  MOV R39, R9 ;  /* 0x0000000900277202 */ /* 0x000fe20000000f00 */
[----:B------:R-:W-:Y:S01]  /*1220*/  IMAD.MOV.U32 R38, RZ, RZ, R8 ;  /* 0x000000ffff267224 */ /* 0x000fe200078e0008 */
[----:B------:R-:W-:-:S07]  /*1230*/  MOV R42, 0x1250 ;  /* 0x00001250002a7802 */ /* 0x000fce0000000f00 */
[----:B----4-:R-:W-:Y:S05]  /*1240*/  CALL.REL.NOINC `($__internal_1_$__cuda_sm20_div_rn_f64_full) ;  /* 0x00000024006c7944 */ /* 0x010fea0003c00000 */
[----:B------:R-:W-:Y:S02]  /*1250*/  IMAD.MOV.U32 R28, RZ, RZ, R30 ;  /* 0x000000ffff1c7224 */ /* 0x000fe400078e001e */
[----:B------:R-:W-:-:S07]  /*1260*/  IMAD.MOV.U32 R29, RZ, RZ, R31 ;  /* 0x000000ffff1d7224 */ /* 0x000fce00078e001f */
.L_x_7:
[----:B------:R-:W-:Y:S05]  /*1270*/  BSYNC.RECONVERGENT B2 ;  /* 0x0000000000027941 */ /* 0x000fea0003800200 */
.L_x_6:
[C---:B------:R-:W-:Y:S02]  /*1280*/  DFMA R4, -R28.reuse, R12, R4 ;  /* 0x0000000c1c04722b */ /* 0x040fe40000000104 */
[C---:B------:R-:W-:Y:S02]  /*1290*/  DFMA R6, -R28.reuse, R34, R6 ;  /* 0x000000221c06722b */ /* 0x040fe40000000106 */
[----:B------:R-:W-:-:S05]  /*12a0*/  DFMA R8, -R28, R8, R14 ;  /* 0x000000081c08722b */ /* 0x000fca000000010e */
[----:B------:R0:W-:Y:S04]  /*12b0*/  STL.128 [R1+0x80], R4 ;  /* 0x0000800401007387 */ /* 0x0001e80000100c00 */
[----:B------:R0:W-:Y:S02]  /*12c0*/  STL.64 [R1+0x78], R8 ;  /* 0x0000780801007387 */ /* 0x0001e40000100a00 */
.L_x_1:
[----:B------:R-:W-:Y:S05]  /*12d0*/  BSYNC.RECONVERGENT B1 ;  /* 0x0000000000017941 */ /* 0x000fea0003800200 */
.L_x_0:
[----:B------:R-:W-:-:S06]  /*12e0*/  DSETP.GTU.AND P1, PT, R32, R22, PT ;  /* 0x000000162000722a */ /* 0x000fcc0003f2c000 */
[----:B------:R-:W-:-:S05]  /*12f0*/  SEL R13, RZ, 0x1, !P1 ;  /* 0x00000001ff0d7807 */ /* 0x000fca0004800000 */
[----:B------:R-:W-:-:S05]  /*1300*/  IMAD R12, R13, 0x18, R0 ;  /* 0x000000180d0c7824 */ /* 0x000fca00078e0200 */
[----:B------:R-:W2:Y:S01]  /*1310*/  LDL.64 R28, [R12+0x8] ;  /* 0x000008000c1c7983 */ /* 0x000ea20000100a00 */
[----:B------:R-:W-:Y:S01]  /*1320*/  BSSY.RECONVERGENT B0, `(.L_x_8) ;  /* 0x000000f000007945 */ /* 0x000fe20003800200 */
[----:B------:R-:W-:Y:S01]  /*1330*/  IADD3 R14, PT, PT, R1, 0x50, RZ ;  /* 0x00000050010e7810 */ /* 0x000fe20007ffe0ff */
[--C-:B------:R-:W-:Y:S02]  /*1340*/  IMAD.MOV.U32 R3, RZ, RZ, R13.reuse ;  /* 0x000000ffff037224 */ /* 0x100fe400078e000d */
[----:B0-----:R-:W-:Y:S01]  /*1350*/  IMAD.MOV.U32 R8, RZ, RZ, R13 ;  /* 0x000000ffff087224 */ /* 0x001fe200078e000d */
[----:B--2---:R-:W-:-:S11]  /*1360*/  DADD R6, -RZ, |R28| ;  /* 0x00000000ff067229 */ /* 0x004fd6000000051c */
.L_x_9:
[----:B------:R-:W-:-:S05]  /*1370*/  IMAD R9, R3, 0x18, R14 ;  /* 0x0000001803097824 */ /* 0x000fca00078e020e */
[----:B------:R-:W2:Y:S01]  /*1380*/  LDL.64 R4, [R9+0x18] ;  /* 0x0000180009047983 */ /* 0x000ea20000100a00 */
[----:B------:R-:W-:Y:S01]  /*1390*/  ISETP.NE.AND P2, PT, R3, RZ, PT ;  /* 0x000000ff0300720c */ /* 0x000fe20003f45270 */
[----:B--2---:R-:W-:Y:S02]  /*13a0*/  DSETP.GT.AND P0, PT, |R4|, R6, PT ;  /* 0x000000060400722a */ /* 0x004fe40003f04200 */
[----:B------:R-:W-:-:S10]  /*13b0*/  DADD R4, -RZ, |R4| ;  /* 0x00000000ff047229 */ /* 0x000fd40000000504 */
[----:B------:R-:W-:Y:S02]  /*13c0*/  FSEL R6, R4, R6, P0 ;  /* 0x0000000604067208 */ /* 0x000fe40000000000 */
[----:B------:R-:W-:Y:S01]  /*13d0*/  @P0 IADD3 R8, PT, PT, R3, 0x1, RZ ;  /* 0x0000000103080810 */ /* 0x000fe20007ffe0ff */
[----:B------:R-:W-:Y:S01]  /*13e0*/  IMAD.MOV.U32 R3, RZ, RZ, 0x1 ;  /* 0x00000001ff037424 */ /* 0x000fe200078e00ff */
[----:B------:R-:W-:Y:S01]  /*13f0*/  FSEL R7, R5, R7, P0 ;  /* 0x0000000705077208 */ /* 0x000fe20000000000 */
[----:B------:R-:W-:Y:S06]  /*1400*/  @!P2 BRA `(.L_x_9) ;  /* 0xfffffffc00d8a947 */ /* 0x000fec000383ffff */
[----:B------:R-:W-:Y:S05]  /*1410*/  BSYNC.RECONVERGENT B0 ;  /* 0x0000000000007941 */ /* 0x000fea0003800200 */
.L_x_8:
[----:B------:R-:W2:Y:S01]  /*1420*/  LDL.64 R4, [R1+0x90] ;  /* 0x0000900001047983 */ /* 0x000ea20000100a00 */
[----:B------:R-:W-:Y:S01]  /*1430*/  BSSY.RECONVERGENT B1, `(.L_x_10) ;  /* 0x000003c000017945 */ /* 0x000fe20003800200 */
[----:B--2---:R-:W-:-:S08]  /*1440*/  DMUL R4, R4, 10 ;  /* 0x4024000004047828 */ /* 0x004fd00000000000 */
[----:B------:R-:W-:-:S14]  /*1450*/  DSETP.GTU.AND P0, PT, R6, R4, PT ;  /* 0x000000040600722a */ /* 0x000fdc0003f0c000 */
[----:B------:R-:W-:Y:S05]  /*1460*/  @!P0 BRA `(.L_x_11) ;  /* 0x0000000000e08947 */ /* 0x000fea0003800000 */
[----:B------:R-:W-:Y:S01]  /*1470*/  ISETP.NE.AND P0, PT, R8, R13, PT ;  /* 0x0000000d0800720c */ /* 0x000fe20003f05270 */
[----:B------:R-:W-:-:S12]  /*1480*/  BSSY.RECONVERGENT B0, `(.L_x_12) ;  /* 0x000000e000007945 */ /* 0x000fd80003800200 */
[----:B------:R-:W-:Y:S05]  /*1490*/  @!P0 BRA `(.L_x_13) ;  /* 0x0000000000308947 */ /* 0x000fea0003800000 */
[----:B------:R-:W-:Y:S01]  /*14a0*/  IMAD R3, R8, 0x18, R0 ;  /* 0x0000001808037824 */ /* 0x000fe200078e0200 */
[----:B------:R-:W2:Y:S04]  /*14b0*/  LDL.64 R14, [R12] ;  /* 0x000000000c0e7983 */ /* 0x000ea80000100a00 */
[----:B------:R-:W3:Y:S04]  /*14c0*/  LDL.64 R8, [R3] ;  /* 0x0000000003087983 */ /* 0x000ee80000100a00 */
[----:B--2---:R0:W-:Y:S04]  /*14d0*/  STL.64 [R3], R14 ;  /* 0x0000000e03007387 */ /* 0x0041e80000100a00 */
[----:B---3--:R0:W-:Y:S04]  /*14e0*/  STL.64 [R12], R8 ;  /* 0x000000080c007387 */ /* 0x0081e80000100a00 */
[----:B------:R-:W2:Y:S04]  /*14f0*/  LDL.64 R22, [R3+0x8] ;  /* 0x0000080003167983 */ /* 0x000ea80000100a00 */
[----:B------:R0:W-:Y:S04]  /*1500*/  STL.64 [R3+0x8], R28 ;  /* 0x0000081c03007387 */ /* 0x0001e80000100a00 */
[----:B------:R-:W3:Y:S04]  /*1510*/  LDL.64 R26, [R12+0x10] ;  /* 0x000010000c1a7983 */ /* 0x000ee80000100a00 */
[----:B--2---:R0:W-:Y:S04]  /*1520*/  STL.64 [R12+0x8], R22 ;  /* 0x000008160c007387 */ /* 0x0041e80000100a00 */
[----:B------:R-:W2:Y:S04]  /*1530*/  LDL.64 R24, [R3+0x10] ;  /* 0x0000100003187983 */ /* 0x000ea80000100a00 */
[----:B---3--:R0:W-:Y:S04]  /*1540*/  STL.64 [R3+0x10], R26 ;  /* 0x0000101a03007387 */ /* 0x0081e80000100a00 */
[----:B--2---:R0:W-:Y:S02]  /*1550*/  STL.64 [R12+0x10], R24 ;  /* 0x000010180c007387 */ /* 0x0041e40000100a00 */
.L_x_13:
[----:B------:R-:W-:Y:S05]  /*1560*/  BSYNC.RECONVERGENT B0 ;  /* 0x0000000000007941 */ /* 0x000fea0003800200 */
.L_x_12:
[----:B0-----:R-:W-:-:S07]  /*1570*/  IMAD.MOV.U32 R15, RZ, RZ, R13 ;  /* 0x000000ffff0f7224 */ /* 0x001fce00078e000d */
.L_x_16:
[----:B------:R-:W2:Y:S01]  /*1580*/  LDL.64 R38, [R12+0x8] ;  /* 0x000008000c267983 */ /* 0x000ea20000100a00 */
[----:B0-----:R-:W-:-:S05]  /*1590*/  IMAD R3, R15, 0x18, R0 ;  /* 0x000000180f037824 */ /* 0x001fca00078e0200 */
[----:B------:R-:W3:Y:S01]  /*15a0*/  LDL.64 R8, [R3+0x20] ;  /* 0x0000200003087983 */ /* 0x000ee20000100a00 */
[----:B------:R-:W-:Y:S01]  /*15b0*/  MOV R22, 0x1 ;  /* 0x0000000100167802 */ /* 0x000fe20000000f00 */
[----:B------:R-:W-:Y:S01]  /*15c0*/  BSSY.RECONVERGENT B2, `(.L_x_14) ;  /* 0x0000014000027945 */ /* 0x000fe20003800200 */
[----:B--2---:R-:W0:Y:S01]  /*15d0*/  MUFU.RCP64H R23, R39 ;  /* 0x0000002700177308 */ /* 0x004e220000001800 */
[----:B---3--:R-:W-:-:S03]  /*15e0*/  FSETP.GEU.AND P2, PT, |R9|, 6.5827683646048100446e-37, PT ;  /* 0x036000000900780b */ /* 0x008fc60003f4e200 */
[----:B0-----:R-:W-:-:S08]  /*15f0*/  DFMA R24, -R38, R22, 1 ;  /* 0x3ff000002618742b */ /* 0x001fd00000000116 */
[----:B------:R-:W-:-:S08]  /*1600*/  DFMA R24, R24, R24, R24 ;  /* 0x000000181818722b */ /* 0x000fd00000000018 */
[----:B------:R-:W-:-:S08]  /*1610*/  DFMA R24, R22, R24, R22 ;  /* 0x000000181618722b */ /* 0x000fd00000000016 */
[----:B------:R-:W-:-:S08]  /*1620*/  DFMA R22, -R38, R24, 1 ;  /* 0x3ff000002616742b */ /* 0x000fd00000000118 */
[----:B------:R-:W-:-:S08]  /*1630*/  DFMA R22, R24, R22, R24 ;  /* 0x000000161816722b */ /* 0x000fd00000000018 */
[----:B------:R-:W-:-:S08]  /*1640*/  DMUL R24, R8, R22 ;  /* 0x0000001608187228 */ /* 0x000fd00000000000 */
[----:B------:R-:W-:-:S08]  /*1650*/  DFMA R26, -R38, R24, R8 ;  /* 0x00000018261a722b */ /* 0x000fd00000000108 */
[----:B------:R-:W-:-:S10]  /*1660*/  DFMA R22, R22, R26, R24 ;  /* 0x0000001a1616722b */ /* 0x000fd40000000018 */
[----:B------:R-:W-:-:S05]  /*1670*/  FFMA R14, RZ, R39, R23 ;  /* 0x00000027ff0e7223 */ /* 0x000fca0000000017 */
[----:B------:R-:W-:-:S13]  /*1680*/  FSETP.GT.AND P0, PT, |R14|, 1.469367938527859385e-39, PT ;  /* 0x001000000e00780b */ /* 0x000fda0003f04200 */
[----:B------:R-:W-:Y:S05]  /*1690*/  @P0 BRA P2, `(.L_x_15) ;  /* 0x0000000000180947 */ /* 0x000fea0001000000 */
[----:B------:R-:W-:Y:S01]  /*16a0*/  IMAD.MOV.U32 R36, RZ, RZ, R8 ;  /* 0x000000ffff247224 */ /* 0x000fe200078e0008 */
[----:B------:R-:W-:Y:S01]  /*16b0*/  MOV R42, 0x16e0 ;  /* 0x000016e0002a7802 */ /* 0x000fe20000000f00 */
[----:B------:R-:W-:-:S07]  /*16c0*/  IMAD.MOV.U32 R37, RZ, RZ, R9 ;  /* 0x000000ffff257224 */ /* 0x000fce00078e0009 */
[----:B----4-:R-:W-:Y:S05]  /*16d0*/  CALL.REL.NOINC `($__internal_1_$__cuda_sm20_div_rn_f64_full) ;  /* 0x0000002000487944 */ /* 0x010fea0003c00000 */
[----:B------:R-:W-:Y:S01]  /*16e0*/  MOV R22, R30 ;  /* 0x0000001e00167202 */ /* 0x000fe20000000f00 */
[----:B------:R-:W-:-:S07]  /*16f0*/  IMAD.MOV.U32 R23, RZ, RZ, R31 ;  /* 0x000000ffff177224 */ /* 0x000fce00078e001f */
.L_x_15:
[----:B------:R-:W-:Y:S05]  /*1700*/  BSYNC.RECONVERGENT B2 ;  /* 0x0000000000027941 */ /* 0x000fea0003800200 */
.L_x_14:
[----:B------:R-:W2:Y:S04]  /*1710*/  LDL.64 R24, [R12] ;  /* 0x000000000c187983 */ /* 0x000ea80000100a00 */
[----:B------:R-:W2:Y:S04]  /*1720*/  LDL.64 R26, [R3+0x18] ;  /* 0x00001800031a7983 */ /* 0x000ea80000100a00 */
[----:B------:R-:W3:Y:S01]  /*1730*/  LDL.64 R28, [R3+0x28] ;  /* 0x00002800031c7983 */ /* 0x000ee20000100a00 */
[----:B--2---:R-:W-:-:S07]  /*1740*/  DFMA R24, R24, -R22, R26 ;  /* 0x800000161818722b */ /* 0x004fce000000001a */
[----:B------:R0:W-:Y:S04]  /*1750*/  STL.64 [R3+0x18], R24 ;  /* 0x0000181803007387 */ /* 0x0001e80000100a00 */
[----:B------:R-:W2:Y:S02]  /*1760*/  LDL.64 R26, [R12+0x8] ;  /* 0x000008000c1a7983 */ /* 0x000ea40000100a00 */
[----:B--2---:R-:W-:-:S07]  /*1770*/  DFMA R26, R26, -R22, R8 ;  /* 0x800000161a1a722b */ /* 0x004fce0000000008 */
[----:B------:R0:W-:Y:S04]  /*1780*/  STL.64 [R3+0x20], R26 ;  /* 0x0000201a03007387 */ /* 0x0001e80000100a00 */
[----:B------:R-:W3:Y:S01]  /*1790*/  LDL.64 R8, [R12+0x10] ;  /* 0x000010000c087983 */ /* 0x000ee20000100a00 */
[----:B------:R-:W-:Y:S01]  /*17a0*/  ISETP.NE.AND P0, PT, R15, RZ, PT ;  /* 0x000000ff0f00720c */ /* 0x000fe20003f05270 */
[----:B------:R-:W-:Y:S01]  /*17b0*/  IMAD.MOV.U32 R15, RZ, RZ, 0x1 ;  /* 0x00000001ff0f7424 */ /* 0x000fe200078e00ff */
[----:B---3--:R-:W-:-:S07]  /*17c0*/  DFMA R8, R8, -R22, R28 ;  /* 0x800000160808722b */ /* 0x008fce000000001c */
[----:B------:R0:W-:Y:S04]  /*17d0*/  STL.64 [R3+0x28], R8 ;  /* 0x0000280803007387 */ /* 0x0001e80000100a00 */
[----:B------:R-:W-:Y:S05]  /*17e0*/  @!P0 BRA `(.L_x_16) ;  /* 0xfffffffc00648947 */ /* 0x000fea000383ffff */
.L_x_11:
[----:B------:R-:W-:Y:S05]  /*17f0*/  BSYNC.RECONVERGENT B1 ;  /* 0x0000000000017941 */ /* 0x000fea0003800200 */
.L_x_10:
[----:B------:R-:W-:Y:S01]  /*1800*/  DSETP.GTU.AND P3, PT, R6, R4, PT ;  /* 0x000000040600722a */ /* 0x000fe20003f6c000 */
[----:B------:R-:W2:Y:S05]  /*1810*/  LDL.64 R6, [R1+0x90] ;  /* 0x0000900001067983 */ /* 0x000eaa0000100a00 */
[----:B0-----:R-:W-:-:S05]  /*1820*/  SEL R9, RZ, 0x1, !P3 ;  /* 0x00000001ff097807 */ /* 0x001fca0005800000 */
[----:B------:R-:W-:-:S05]  /*1830*/  IMAD R3, R9, 0x18, R12 ;  /* 0x0000001809037824 */ /* 0x000fca00078e020c */
[----:B------:R-:W3:Y:S01]  /*1840*/  LDL.64 R14, [R3+0x10] ;  /* 0x00001000030e7983 */ /* 0x000ee20000100a00 */
[----:B------:R-:W-:-:S04]  /*1850*/  IADD3 R9, PT, PT, R13, R9, RZ ;  /* 0x000000090d097210 */ /* 0x000fc80007ffe0ff */
[----:B------:R-:W-:Y:S01]  /*1860*/  ISETP.GT.U32.AND P0, PT, R9, 0x1, PT ;  /* 0x000000010900780c */ /* 0x000fe20003f04070 */
[----:B------:R-:W-:Y:S01]  /*1870*/  BSSY.RECONVERGENT B0, `(.L_x_17) ;  /* 0x0000013000007945 */ /* 0x000fe20003800200 */
[----:B------:R-:W-:Y:S02]  /*1880*/  IMAD.MOV.U32 R8, RZ, RZ, 0x2 ;  /* 0x00000002ff087424 */ /* 0x000fe400078e00ff */
[----:B------:R-:W-:Y:S01]  /*1890*/  IMAD.MOV.U32 R12, RZ, RZ, 0x2 ;  /* 0x00000002ff0c7424 */ /* 0x000fe200078e00ff */
[----:B--2---:R-:W-:Y:S02]  /*18a0*/  DMUL R6, R6, 10 ;  /* 0x4024000006067828 */ /* 0x004fe40000000000 */
[----:B---3--:R-:W-:-:S06]  /*18b0*/  DADD R4, -RZ, |R14| ;  /* 0x00000000ff047229 */ /* 0x008fcc000000050e */
[----:B------:R-:W-:Y:S05]  /*18c0*/  @P0 BRA `(.L_x_18) ;  /* 0x0000000000340947 */ /* 0x000fea0003800000 */
[----:B------:R-:W-:Y:S01]  /*18d0*/  IADD3 R24, PT, PT, R1, 0x58, RZ ;  /* 0x0000005801187810 */ /* 0x000fe20007ffe0ff */
[--C-:B------:R-:W-:Y:S02]  /*18e0*/  IMAD.MOV.U32 R13, RZ, RZ, R9.reuse ;  /* 0x000000ffff0d7224 */ /* 0x100fe400078e0009 */
[----:B------:R-:W-:-:S07]  /*18f0*/  IMAD.MOV.U32 R12, RZ, RZ, R9 ;  /* 0x000000ffff0c7224 */ /* 0x000fce00078e0009 */
.L_x_19:
        /* <DEDUP_REMOVED lines=10> */
.L_x_18:
[----:B------:R-:W-:Y:S05]  /*19a0*/  BSYNC.RECONVERGENT B0 ;  /* 0x0000000000007941 */ /* 0x000fea0003800200 */
.L_x_17:
[----:B------:R-:W-:Y:S01]  /*19b0*/  DSETP.GTU.AND P0, PT, R4, R6, PT ;  /* 0x000000060400722a */ /* 0x000fe20003f0c000 */
[----:B------:R-:W-:Y:S01]  /*19c0*/  SEL R13, RZ, 0x1, P3 ;  /* 0x00000001ff0d7807 */ /* 0x000fe20001800000 */
[----:B------:R-:W-:Y:S01]  /*19d0*/  BSSY.RECONVERGENT B1, `(.L_x_20) ;  /* 0x000003d000017945 */ /* 0x000fe20003800200 */
[----:B------:R-:W-:Y:S02]  /*19e0*/  @P3 IMAD.MOV R8, RZ, RZ, 0x1 ;  /* 0x00000001ff083424 */ /* 0x000fe400078e02ff */
[----:B------:R-:W-:-:S09]  /*19f0*/  @P1 IADD3 R8, PT, PT, R13, RZ, RZ ;  /* 0x000000ff0d081210 */ /* 0x000fd20007ffe0ff */
[----:B------:R-:W-:Y:S05]  /*1a00*/  @!P0 BRA `(.L_x_21) ;  /* 0x0000000000e48947 */ /* 0x000fea0003800000 */
[----:B------:R-:W-:Y:S01]  /*1a10*/  ISETP.NE.AND P0, PT, R12, R9, PT ;  /* 0x000000090c00720c */ /* 0x000fe20003f05270 */
[----:B------:R-:W-:Y:S01]  /*1a20*/  BSSY.RECONVERGENT B0, `(.L_x_22) ;  /* 0x000000f000007945 */ /* 0x000fe20003800200 */
[----:B------:R-:W-:-:S11]  /*1a30*/  ISETP.GT.U32.AND P1, PT, R9, 0x1, PT ;  /* 0x000000010900780c */ /* 0x000fd60003f24070 */
[----:B------:R-:W-:Y:S05]  /*1a40*/  @!P0 BRA `(.L_x_23) ;  /* 0x0000000000308947 */ /* 0x000fea0003800000 */
[----:B------:R-:W-:Y:S01]  /*1a50*/  IMAD R19, R12, 0x18, R0 ;  /* 0x000000180c137824 */ /* 0x000fe200078e0200 */
[----:B------:R-:W2:Y:S04]  /*1a60*/  LDL.64 R22, [R3] ;  /* 0x0000000003167983 */ /* 0x000ea80000100a00 */
[----:B------:R-:W3:Y:S04]  /*1a70*/  LDL.64 R12, [R19] ;  /* 0x00000000130c7983 */ /* 0x000ee80000100a00 */
[----:B--2---:R0:W-:Y:S04]  /*1a80*/  STL.64 [R19], R22 ;  /* 0x0000001613007387 */ /* 0x0041e80000100a00 */
[----:B---3--:R0:W-:Y:S04]  /*1a90*/  STL.64 [R3], R12 ;  /* 0x0000000c03007387 */ /* 0x0081e80000100a00 */
[----:B------:R-:W2:Y:S04]  /*1aa0*/  LDL.64 R26, [R3+0x8] ;  /* 0x00000800031a7983 */ /* 0x000ea80000100a00 */
[----:B------:R-:W3:Y:S04]  /*1ab0*/  LDL.64 R24, [R19+0x8] ;  /* 0x0000080013187983 */ /* 0x000ee80000100a00 */
[----:B--2---:R0:W-:Y:S04]  /*1ac0*/  STL.64 [R19+0x8], R26 ;  /* 0x0000081a13007387 */ /* 0x0041e80000100a00 */
[----:B---3--:R0:W-:Y:S04]  /*1ad0*/  STL.64 [R3+0x8], R24 ;  /* 0x0000081803007387 */ /* 0x0081e80000100a00 */
[----:B------:R-:W2:Y:S04]  /*1ae0*/  LDL.64 R28, [R19+0x10] ;  /* 0x00001000131c7983 */ /* 0x000ea80000100a00 */
[----:B------:R0:W-:Y:S04]  /*1af0*/  STL.64 [R19+0x10], R14 ;  /* 0x0000100e13007387 */ /* 0x0001e80000100a00 */
[----:B--2---:R0:W-:Y:S02]  /*1b00*/  STL.64 [R3+0x10], R28 ;  /* 0x0000101c03007387 */ /* 0x0041e40000100a00 */
.L_x_23:
[----:B------:R-:W-:Y:S05]  /*1b10*/  BSYNC.RECONVERGENT B0 ;  /* 0x0000000000007941 */ /* 0x000fea0003800200 */
.L_x_22:
[----:B------:R-:W-:Y:S05]  /*1b20*/  @P1 BRA `(.L_x_21) ;  /* 0x00000000009c1947 */ /* 0x000fea0003800000 */
.L_x_26:
[----:B------:R-:W2:Y:S01]  /*1b30*/  LDL.64 R38, [R3+0x10] ;  /* 0x0000100003267983 */ /* 0x000ea20000100a00 */
[----:B01----:R-:W-:-:S05]  /*1b40*/  IMAD R14, R9, 0x18, R0 ;  /* 0x00000018090e7824 */ /* 0x003fca00078e0200 */
[----:B------:R-:W3:Y:S01]  /*1b50*/  LDL.64 R12, [R14+0x28] ;  /* 0x000028000e0c7983 */ /* 0x000ee20000100a00 */
[----:B------:R-:W-:Y:S01]  /*1b60*/  IMAD.MOV.U32 R22, RZ, RZ, 0x1 ;  /* 0x00000001ff167424 */ /* 0x000fe200078e00ff */
        /* <DEDUP_REMOVED lines=15> */
[----:B------:R-:W-:Y:S02]  /*1c60*/  MOV R37, R13 ;  /* 0x0000000d00257202 */ /* 0x000fe40000000f00 */
[----:B------:R-:W-:-:S07]  /*1c70*/  MOV R42, 0x1c90 ;  /* 0x00001c90002a7802 */ /* 0x000fce0000000f00 */
[----:B----4-:R-:W-:Y:S05]  /*1c80*/  CALL.REL.NOINC `($__internal_1_$__cuda_sm20_div_rn_f64_full) ;  /* 0x0000001800dc7944 */ /* 0x010fea0003c00000 */
[----:B------:R-:W-:Y:S02]  /*1c90*/  IMAD.MOV.U32 R22, RZ, RZ, R30 ;  /* 0x000000ffff167224 */ /* 0x000fe400078e001e */
[----:B------:R-:W-:-:S07]  /*1ca0*/  IMAD.MOV.U32 R23, RZ, RZ, R31 ;  /* 0x000000ffff177224 */ /* 0x000fce00078e001f */
.L_x_25:
[----:B------:R-:W-:Y:S05]  /*1cb0*/  BSYNC.RECONVERGENT B2 ;  /* 0x0000000000027941 */ /* 0x000fea0003800200 */
.L_x_24:
[----:B------:R-:W2:Y:S04]  /*1cc0*/  LDL.64 R24, [R3] ;  /* 0x0000000003187983 */ /* 0x000ea80000100a00 */
[----:B------:R-:W2:Y:S04]  /*1cd0*/  LDL.64 R26, [R14+0x18] ;  /* 0x000018000e1a7983 */ /* 0x000ea80000100a00 */
[----:B------:R-:W3:Y:S01]  /*1ce0*/  LDL.64 R28, [R14+0x20] ;  /* 0x000020000e1c7983 */ /* 0x000ee20000100a00 */
[----:B--2---:R-:W-:-:S07]  /*1cf0*/  DFMA R24, R24, -R22, R26 ;  /* 0x800000161818722b */ /* 0x004fce000000001a */
[----:B------:R1:W-:Y:S04]  /*1d00*/  STL.64 [R14+0x18], R24 ;  /* 0x000018180e007387 */ /* 0x0003e80000100a00 */
[----:B------:R-:W3:Y:S02]  /*1d10*/  LDL.64 R26, [R3+0x8] ;  /* 0x00000800031a7983 */ /* 0x000ee40000100a00 */
[----:B---3--:R-:W-:-:S07]  /*1d20*/  DFMA R26, R26, -R22, R28 ;  /* 0x800000161a1a722b */ /* 0x008fce000000001c */
[----:B------:R1:W-:Y:S04]  /*1d30*/  STL.64 [R14+0x20], R26 ;  /* 0x0000201a0e007387 */ /* 0x0003e80000100a00 */
[----:B------:R-:W2:Y:S01]  /*1d40*/  LDL.64 R28, [R3+0x10] ;  /* 0x00001000031c7983 */ /* 0x000ea20000100a00 */
[----:B------:R-:W-:Y:S02]  /*1d50*/  ISETP.NE.AND P0, PT, R9, RZ, PT ;  /* 0x000000ff0900720c */ /* 0x000fe40003f05270 */
[----:B------:R-:W-:Y:S01]  /*1d60*/  MOV R9, 0x1 ;  /* 0x0000000100097802 */ /* 0x000fe20000000f00 */
[----:B--2---:R-:W-:-:S07]  /*1d70*/  DFMA R28, R28, -R22, R12 ;  /* 0x800000161c1c722b */ /* 0x004fce000000000c */
[----:B------:R1:W-:Y:S03]  /*1d80*/  STL.64 [R14+0x28], R28 ;  /* 0x0000281c0e007387 */ /* 0x0003e60000100a00 */
[----:B------:R-:W-:Y:S05]  /*1d90*/  @!P0 BRA `(.L_x_26) ;  /* 0xfffffffc00648947 */ /* 0x000fea000383ffff */
.L_x_21:
[----:B------:R-:W-:Y:S05]  /*1da0*/  BSYNC.RECONVERGENT B1 ;  /* 0x0000000000017941 */ /* 0x000fea0003800200 */
.L_x_20:
[----:B------:R-:W-:Y:S01]  /*1db0*/  DSETP.GTU.AND P0, PT, R4, R6, PT ;  /* 0x000000060400722a */ /* 0x000fe20003f0c000 */
[----:B------:R-:W-:Y:S01]  /*1dc0*/  VIADD R0, R8, 0x1 ;  /* 0x0000000108007836 */ /* 0x000fe20000000000 */
[----:B------:R-:W-:-:S12]  /*1dd0*/  BSSY.RECONVERGENT B1, `(.L_x_27) ;  /* 0x00000f2000017945 */ /* 0x000fd80003800200 */
[----:B------:R-:W-:-:S05]  /*1de0*/  @P0 IMAD.MOV R0, RZ, RZ, R8 ;  /* 0x000000ffff000224 */ /* 0x000fca00078e0208 */
[----:B------:R-:W-:-:S13]  /*1df0*/  ISETP.NE.AND P0, PT, R0, 0x3, PT ;  /* 0x000000030000780c */ /* 0x000fda0003f05270 */
[----:B------:R-:W-:Y:S05]  /*1e00*/  @!P0 BRA `(.L_x_28) ;  /* 0x0000000c005c8947 */ /* 0x000fea0003800000 */
[----:B------:R-:W-:-:S13]  /*1e10*/  ISETP.NE.AND P0, PT, R0, 0x2, PT ;  /* 0x000000020000780c */ /* 0x000fda0003f05270 */
[----:B------:R-:W-:Y:S05]  /*1e20*/  @!P0 BRA `(.L_x_29) ;  /* 0x0000000400888947 */ /* 0x000fea0003800000 */
[----:B------:R-:W-:-:S13]  /*1e30*/  ISETP.NE.AND P0, PT, R0, 0x1, PT ;  /* 0x000000010000780c */ /* 0x000fda0003f05270 */
[----:B------:R-:W-:Y:S05]  /*1e40*/  @P0 BRA `(.L_x_30) ;  /* 0x0000000c00a80947 */ /* 0x000fea0003800000 */
[----:B------:R-:W2:Y:S02]  /*1e50*/  LDL.64 R4, [R1+0x48] ;  /* 0x0000480001047983 */ /* 0x000ea40000100a00 */
[----:B--2---:R-:W-:-:S14]  /*1e60*/  DSETP.GTU.AND P0, PT, |R4|, R10, PT ;  /* 0x0000000a0400722a */ /* 0x004fdc0003f0c200 */
[----:B0-----:R-:W-:Y:S01]  /*1e70*/  @!P0 MOV R3, 0x3f800000 ;  /* 0x3f80000000038802 */ /* 0x001fe20000000f00 */
[----:B------:R2:W-:Y:S04]  /*1e80*/  @!P0 STG.E desc[UR36][R16.64+0x4], RZ ;  /* 0x000004ff10008986 */ /* 0x0005e8000c101924 */
[----:B------:R2:W-:Y:S04]  /*1e90*/  @!P0 STG.E desc[UR36][R16.64+0x8], RZ ;  /* 0x000008ff10008986 */ /* 0x0005e8000c101924 */
[----:B------:R2:W-:Y:S01]  /*1ea0*/  @!P0 STG.E desc[UR36][R16.64], R3 ;  /* 0x0000000310008986 */ /* 0x0005e2000c101924 */
[----:B------:R-:W-:Y:S05]  /*1eb0*/  @!P0 BRA `(.L_x_30) ;  /* 0x0000000c008c8947 */ /* 0x000fea0003800000 */
[----:B------:R-:W3:Y:S02]  /*1ec0*/  LDL.64 R38, [R1+0x68] ;  /* 0x0000680001267983 */ /* 0x000ee40000100a00 */
[----:B---3--:R-:W-:-:S14]  /*1ed0*/  DSETP.GTU.AND P0, PT, |R38|, R10, PT ;  /* 0x0000000a2600722a */ /* 0x008fdc0003f0c200 */
[----:B------:R-:W-:Y:S05]  /*1ee0*/  @P0 BRA `(.L_x_31) ;  /* 0x0000000000780947 */ /* 0x000fea0003800000 */
[----:B-1----:R-:W3:Y:S01]  /*1ef0*/  LDL.64 R14, [R1+0x50] ;  /* 0x00005000010e7983 */ /* 0x002ee20000100a00 */
[----:B------:R-:W0:Y:S01]  /*1f00*/  MUFU.RCP64H R7, R5 ;  /* 0x0000000500077308 */ /* 0x000e220000001800 */
[----:B------:R-:W-:Y:S01]  /*1f10*/  IMAD.MOV.U32 R6, RZ, RZ, 0x1 ;  /* 0x00000001ff067424 */ /* 0x000fe200078e00ff */
[----:B------:R-:W-:Y:S05]  /*1f20*/  BSSY.RECONVERGENT B2, `(.L_x_32) ;  /* 0x0000014000027945 */ /* 0x000fea0003800200 */
[----:B0-----:R-:W-:-:S08]  /*1f30*/  DFMA R8, -R4, R6, 1 ;  /* 0x3ff000000408742b */ /* 0x001fd00000000106 */
[----:B------:R-:W-:-:S08]  /*1f40*/  DFMA R8, R8, R8, R8 ;  /* 0x000000080808722b */ /* 0x000fd00000000008 */
[----:B------:R-:W-:-:S08]  /*1f50*/  DFMA R8, R6, R8, R6 ;  /* 0x000000080608722b */ /* 0x000fd00000000006 */
[----:B------:R-:W-:-:S08]  /*1f60*/  DFMA R6, -R4, R8, 1 ;  /* 0x3ff000000406742b */ /* 0x000fd00000000108 */
[----:B------:R-:W-:-:S08]  /*1f70*/  DFMA R6, R8, R6, R8 ;  /* 0x000000060806722b */ /* 0x000fd00000000008 */
[----:B---3--:R-:W-:Y:S02]  /*1f80*/  DMUL R8, R14, -R6 ;  /* 0x800000060e087228 */ /* 0x008fe40000000000 */
[----:B------:R-:W-:-:S06]  /*1f90*/  DADD R36, -RZ, -R14 ;  /* 0x00000000ff247229 */ /* 0x000fcc000000090e */
[----:B------:R-:W-:-:S04]  /*1fa0*/  DFMA R12, -R4, R8, -R14 ;  /* 0x00000008040c722b */ /* 0x000fc8000000090e */
[----:B------:R-:W-:-:S04]  /*1fb0*/  FSETP.GEU.AND P1, PT, |R37|, 6.5827683646048100446e-37, PT ;  /* 0x036000002500780b */ /* 0x000fc80003f2e200 */
[----:B------:R-:W-:-:S10]  /*1fc0*/  DFMA R6, R6, R12, R8 ;  /* 0x0000000c0606722b */ /* 0x000fd40000000008 */
[----:B------:R-:W-:-:S05]  /*1fd0*/  FFMA R0, RZ, R5, R7 ;  /* 0x00000005ff007223 */ /* 0x000fca0000000007 */
[----:B------:R-:W-:-:S13]  /*1fe0*/  FSETP.GT.AND P0, PT, |R0|, 1.469367938527859385e-39, PT ;  /* 0x001000000000780b */ /* 0x000fda0003f04200 */
[----:B------:R-:W-:Y:S05]  /*1ff0*/  @P0 BRA P1, `(.L_x_33) ;  /* 0x0000000000180947 */ /* 0x000fea0000800000 */
[----:B------:R-:W-:Y:S01]  /*2000*/  IMAD.MOV.U32 R38, RZ, RZ, R4 ;  /* 0x000000ffff267224 */ /* 0x000fe200078e0004 */
[----:B------:R-:W-:Y:S02]  /*2010*/  MOV R39, R5 ;  /* 0x0000000500277202 */ /* 0x000fe40000000f00 */
[----:B------:R-:W-:-:S07]  /*2020*/  MOV R42, 0x2040 ;  /* 0x00002040002a7802 */ /* 0x000fce0000000f00 */
[----:B--2-4-:R-:W-:Y:S05]  /*2030*/  CALL.REL.NOINC `($__internal_1_$__cuda_sm20_div_rn_f64_full) ;  /* 0x0000001400f07944 */ /* 0x014fea0003c00000 */
[----:B------:R-:W-:Y:S02]  /*2040*/  IMAD.MOV.U32 R6, RZ, RZ, R30 ;  /* 0x000000ffff067224 */ /* 0x000fe400078e001e */
[----:B------:R-:W-:-:S07]  /*2050*/  IMAD.MOV.U32 R7, RZ, RZ, R31 ;  /* 0x000000ffff077224 */ /* 0x000fce00078e001f */
.L_x_33:
[----:B------:R-:W-:Y:S05]  /*2060*/  BSYNC.RECONVERGENT B2 ;  /* 0x0000000000027941 */ /* 0x000fea0003800200 */
.L_x_32:
[----:B------:R-:W0:Y:S01]  /*2070*/  F2F.F32.F64 R7, R6 ;  /* 0x0000000600077310 */ /* 0x000e220000301000 */
[----:B--2---:R-:W-:Y:S01]  /*2080*/  MOV R3, 0x3f800000 ;  /* 0x3f80000000037802 */ /* 0x004fe20000000f00 */
[----:B------:R1:W-:Y:S04]  /*2090*/  STG.E desc[UR36][R16.64+0x8], RZ ;  /* 0x000008ff10007986 */ /* 0x0003e8000c101924 */
[----:B------:R1:W-:Y:S04]  /*20a0*/  STG.E desc[UR36][R16.64+0x4], R3 ;  /* 0x0000040310007986 */ /* 0x0003e8000c101924 */
[----:B0-----:R1:W-:Y:S01]  /*20b0*/  STG.E desc[UR36][R16.64], R7 ;  /* 0x0000000710007986 */ /* 0x0013e2000c101924 */
[----:B------:R-:W-:Y:S05]  /*20c0*/  BRA `(.L_x_30) ;  /* 0x0000000c00087947 */ /* 0x000fea0003800000 */
.L_x_31:
[----:B-1----:R-:W3:Y:S01]  /*20d0*/  LDL.64 R14, [R1+0x70] ;  /* 0x00007000010e7983 */ /* 0x002ee20000100a00 */
[----:B------:R-:W0:Y:S01]  /*20e0*/  MUFU.RCP64H R7, R39 ;  /* 0x0000002700077308 */ /* 0x000e220000001800 */
[----:B------:R-:W-:Y:S01]  /*20f0*/  IMAD.MOV.U32 R6, RZ, RZ, 0x1 ;  /* 0x00000001ff067424 */ /* 0x000fe200078e00ff */
[----:B------:R-:W-:Y:S01]  /*2100*/  BSSY.RECONVERGENT B2, `(.L_x_34) ;  /* 0x0000014000027945 */ /* 0x000fe20003800200 */
[----:B--2---:R-:W-:-:S05]  /*2110*/  IMAD.MOV.U32 R3, RZ, RZ, 0x3f800000 ;  /* 0x3f800000ff037424 */ /* 0x004fca00078e00ff */
[----:B------:R1:W-:Y:S01]  /*2120*/  STG.E desc[UR36][R16.64+0x8], R3 ;  /* 0x0000080310007986 */ /* 0x0003e2000c101924 */
        /* <DEDUP_REMOVED lines=12> */
[----:B-1----:R-:W-:Y:S05]  /*21f0*/  @P0 BRA P1, `(.L_x_35) ;  /* 0x0000000000100947 */ /* 0x002fea0000800000 */
[----:B------:R-:W-:-:S07]  /*2200*/  MOV R42, 0x2220 ;  /* 0x00002220002a7802 */ /* 0x000fce0000000f00 */
[----:B----4-:R-:W-:Y:S05]  /*2210*/  CALL.REL.NOINC `($__internal_1_$__cuda_sm20_div_rn_f64_full) ;  /* 0x0000001400787944 */ /* 0x010fea0003c00000 */
[----:B------:R-:W-:Y:S01]  /*2220*/  MOV R6, R30 ;  /* 0x0000001e00067202 */ /* 0x000fe20000000f00 */
[----:B------:R-:W-:-:S07]  /*2230*/  IMAD.MOV.U32 R7, RZ, RZ, R31 ;  /* 0x000000ffff077224 */ /* 0x000fce00078e001f */
.L_x_35:
[----:B------:R-:W-:Y:S05]  /*2240*/  BSYNC.RECONVERGENT B2 ;  /* 0x0000000000027941 */ /* 0x000fea0003800200 */
.L_x_34:
[----:B------:R-:W2:Y:S01]  /*2250*/  LDL.128 R24, [R1+0x50] ;  /* 0x0000500001187983 */ /* 0x000ea20000100c00 */
[----:B------:R-:W0:Y:S01]  /*2260*/  MUFU.RCP64H R13, R5 ;  /* 0x00000005000d7308 */ /* 0x000e220000001800 */
[----:B------:R-:W-:Y:S01]  /*2270*/  IMAD.MOV.U32 R12, RZ, RZ, 0x1 ;  /* 0x00000001ff0c7424 */ /* 0x000fe200078e00ff */
[----:B------:R-:W-:Y:S06]  /*2280*/  BSSY.RECONVERGENT B2, `(.L_x_36) ;  /* 0x0000019000027945 */ /* 0x000fec0003800200 */
[----:B------:R-:W1:Y:S01]  /*2290*/  F2F.F32.F64 R7, R6 ;  /* 0x0000000600077310 */ /* 0x000e620000301000 */
[----:B0-----:R-:W-:Y:S01]  /*22a0*/  DFMA R8, -R4, R12, 1 ;  /* 0x3ff000000408742b */ /* 0x001fe2000000010c */
[----:B-1----:R0:W-:Y:S07]  /*22b0*/  STG.E desc[UR36][R16.64+0x4], R7 ;  /* 0x0000040710007986 */ /* 0x0021ee000c101924 */
[----:B------:R-:W-:-:S02]  /*22c0*/  DFMA R14, R8, R8, R8 ;  /* 0x00000008080e722b */ /* 0x000fc40000000008 */
[----:B------:R-:W2:Y:S06]  /*22d0*/  F2F.F64.F32 R8, R7 ;  /* 0x0000000700087310 */ /* 0x000eac0000201800 */
[----:B------:R-:W-:-:S08]  /*22e0*/  DFMA R14, R12, R14, R12 ;  /* 0x0000000e0c0e722b */ /* 0x000fd0000000000c */
[----:B------:R-:W-:-:S08]  /*22f0*/  DFMA R22, -R4, R14, 1 ;  /* 0x3ff000000416742b */ /* 0x000fd0000000010e */
[----:B------:R-:W-:Y:S02]  /*2300*/  DFMA R22, R14, R22, R14 ;  /* 0x000000160e16722b */ /* 0x000fe4000000000e */
[----:B--2---:R-:W-:-:S08]  /*2310*/  DFMA R12, R8, -R24, -R26 ;  /* 0x80000018080c722b */ /* 0x004fd0000000081a */
[----:B------:R-:W-:Y:S02]  /*2320*/  DMUL R8, R22, R12 ;  /* 0x0000000c16087228 */ /* 0x000fe40000000000 */
[----:B------:R-:W-:-:S06]  /*2330*/  FSETP.GEU.AND P1, PT, |R13|, 6.5827683646048100446e-37, PT ;  /* 0x036000000d00780b */ /* 0x000fcc0003f2e200 */
[----:B------:R-:W-:-:S08]  /*2340*/  DFMA R14, -R4, R8, R12 ;  /* 0x00000008040e722b */ /* 0x000fd0000000010c */
[----:B------:R-:W-:-:S10]  /*2350*/  DFMA R8, R22, R14, R8 ;  /* 0x0000000e1608722b */ /* 0x000fd40000000008 */
[----:B------:R-:W-:-:S05]  /*2360*/  FFMA R0, RZ, R5, R9 ;  /* 0x00000005ff007223 */ /* 0x000fca0000000009 */
[----:B------:R-:W-:-:S13]  /*2370*/  FSETP.GT.AND P0, PT, |R0|, 1.469367938527859385e-39, PT ;  /* 0x001000000000780b */ /* 0x000fda0003f04200 */
[----:B0-----:R-:W-:Y:S05]  /*2380*/  @P0 BRA P1, `(.L_x_37) ;  /* 0x0000000000200947 */ /* 0x001fea0000800000 */
        /* <DEDUP_REMOVED lines=8> */
.L_x_37:
[----:B------:R-:W-:Y:S05]  /*2410*/  BSYNC.RECONVERGENT B2 ;  /* 0x0000000000027941 */ /* 0x000fea0003800200 */
.L_x_36:
[----:B------:R-:W0:Y:S02]  /*2420*/  F2F.F32.F64 R9, R8 ;  /* 0x0000000800097310 */ /* 0x000e240000301000 */
[----:B0-----:R3:W-:Y:S01]  /*2430*/  STG.E desc[UR36][R16.64], R9 ;  /* 0x0000000910007986 */ /* 0x0017e2000c101924 */
[----:B------:R-:W-:Y:S05]  /*2440*/  BRA `(.L_x_30) ;  /* 0x0000000800287947 */ /* 0x000fea0003800000 */
.L_x_29:
[----:B------:R-:W2:Y:S02]  /*2450*/  LDL.64 R38, [R1+0x48] ;  /* 0x0000480001267983 */ /* 0x000ea40000100a00 */
[----:B--2---:R-:W-:-:S14]  /*2460*/  DSETP.GTU.AND P0, PT, |R38|, R10, PT ;  /* 0x0000000a2600722a */ /* 0x004fdc0003f0c200 */
[----:B------:R-:W-:Y:S05]  /*2470*/  @P0 BRA `(.L_x_38) ;  /* 0x0000000000d00947 */ /* 0x000fea0003800000 */
[----:B01----:R-:W2:Y:S02]  /*2480*/  LDL.128 R12, [R1+0x50] ;  /* 0x00005000010c7983 */ /* 0x003ea40000100c00 */
[----:B--2---:R-:W-:-:S14]  /*2490*/  DSETP.GTU.AND P0, PT, |R12|, R10, PT ;  /* 0x0000000a0c00722a */ /* 0x004fdc0003f0c200 */
[----:B------:R-:W-:Y:S05]  /*24a0*/  @P0 BRA `(.L_x_39) ;  /* 0x00000000002c0947 */ /* 0x000fea0003800000 */
[----:B------:R-:W0:Y:S01]  /*24b0*/  LDC R0, c[0x0][0x40c] ;  /* 0x00010300ff007b82 */ /* 0x000e220000000800 */
[----:B------:R-:W-:Y:S02]  /*24c0*/  MOV R3, 0x3f800000 ;  /* 0x3f80000000037802 */ /* 0x000fe40000000f00 */
[----:B0-----:R-:W-:-:S04]  /*24d0*/  LOP3.LUT R0, R0, 0x1, RZ, 0xc0, !PT ;  /* 0x0000000100007812 */ /* 0x001fc800078ec0ff */
[----:B------:R-:W-:-:S13]  /*24e0*/  ISETP.NE.U32.AND P0, PT, R0, 0x1, PT ;  /* 0x000000010000780c */ /* 0x000fda0003f05070 */
[----:B------:R0:W-:Y:S04]  /*24f0*/  @P0 STG.E desc[UR36][R16.64+0x4], RZ ;  /* 0x000004ff10000986 */ /* 0x0001e8000c101924 */
[----:B------:R0:W-:Y:S04]  /*2500*/  @P0 STG.E desc[UR36][R16.64+0x8], RZ ;  /* 0x000008ff10000986 */ /* 0x0001e8000c101924 */
[----:B------:R0:W-:Y:S04]  /*2510*/  @P0 STG.E desc[UR36][R16.64], R3 ;  /* 0x0000000310000986 */ /* 0x0001e8000c101924 */
[----:B------:R0:W-:Y:S04]  /*2520*/  @!P0 STG.E desc[UR36][R16.64+0x4], R3 ;  /* 0x0000040310008986 */ /* 0x0001e8000c101924 */
[----:B------:R0:W-:Y:S04]  /*2530*/  @!P0 STG.E desc[UR36][R16.64], RZ ;  /* 0x000000ff10008986 */ /* 0x0001e8000c101924 */
[----:B------:R0:W-:Y:S01]  /*2540*/  @!P0 STG.E desc[UR36][R16.64+0x8], RZ ;  /* 0x000008ff10008986 */ /* 0x0001e2000c101924 */
[----:B------:R-:W-:Y:S05]  /*2550*/  BRA `(.L_x_30) ;  /* 0x0000000400e47947 */ /* 0x000fea0003800000 */
.L_x_39:
[----:B------:R-:W0:Y:S02]  /*2560*/  LDCU UR4, c[0x0][0x40c] ;  /* 0x00008180ff0477ac */ /* 0x000e240008000800 */
[----:B0-----:R-:W-:-:S04]  /*2570*/  ULOP3.LUT UR4, UR4, 0x1, URZ, 0xc0, !UPT ;  /* 0x0000000104047892 */ /* 0x001fc8000f8ec0ff */
[----:B------:R-:W-:-:S09]  /*2580*/  UISETP.NE.U32.AND UP0, UPT, UR4, 0x1, UPT ;  /* 0x000000010400788c */ /* 0x000fd2000bf05070 */
[----:B------:R-:W-:Y:S05]  /*2590*/  BRA.U !UP0, `(.L_x_40) ;  /* 0x0000000108747547 */ /* 0x000fea000b800000 */
[----:B------:R-:W0:Y:S01]  /*25a0*/  MUFU.RCP64H R5, R13 ;  /* 0x0000000d00057308 */ /* 0x000e220000001800 */
[----:B------:R-:W-:Y:S01]  /*25b0*/  IMAD.MOV.U32 R4, RZ, RZ, 0x1 ;  /* 0x00000001ff047424 */ /* 0x000fe200078e00ff */
[----:B------:R-:W-:Y:S01]  /*25c0*/  DADD R36, -RZ, -R14 ;  /* 0x00000000ff247229 */ /* 0x000fe2000000090e */
[----:B------:R-:W-:Y:S09]  /*25d0*/  BSSY.RECONVERGENT B2, `(.L_x_41) ;  /* 0x0000013000027945 */ /* 0x000ff20003800200 */
[----:B------:R-:W-:Y:S01]  /*25e0*/  FSETP.GEU.AND P1, PT, |R37|, 6.5827683646048100446e-37, PT ;  /* 0x036000002500780b */ /* 0x000fe20003f2e200 */
[----:B0-----:R-:W-:-:S08]  /*25f0*/  DFMA R6, -R12, R4, 1 ;  /* 0x3ff000000c06742b */ /* 0x001fd00000000104 */
[----:B------:R-:W-:-:S08]  /*2600*/  DFMA R6, R6, R6, R6 ;  /* 0x000000060606722b */ /* 0x000fd00000000006 */
[----:B------:R-:W-:-:S08]  /*2610*/  DFMA R6, R4, R6, R4 ;  /* 0x000000060406722b */ /* 0x000fd00000000004 */
[----:B------:R-:W-:-:S08]  /*2620*/  DFMA R4, -R12, R6, 1 ;  /* 0x3ff000000c04742b */ /* 0x000fd00000000106 */
[----:B------:R-:W-:-:S08]  /*2630*/  DFMA R4, R6, R4, R6 ;  /* 0x000000040604722b */ /* 0x000fd00000000006 */
[----:B------:R-:W-:-:S08]  /*2640*/  DMUL R6, R4, -R14 ;  /* 0x8000000e04067228 */ /* 0x000fd00000000000 */
[----:B------:R-:W-:-:S08]  /*2650*/  DFMA R8, -R12, R6, -R14 ;  /* 0x000000060c08722b */ /* 0x000fd0000000090e */
        /* <DEDUP_REMOVED lines=10> */
.L_x_42:
[----:B------:R-:W-:Y:S05]  /*2700*/  BSYNC.RECONVERGENT B2 ;  /* 0x0000000000027941 */ /* 0x000fea0003800200 */
.L_x_41:
[----:B------:R-:W0:Y:S01]  /*2710*/  F2F.F32.F64 R5, R4 ;  /* 0x0000000400057310 */ /* 0x000e220000301000 */
[----:B------:R-:W-:Y:S01]  /*2720*/  MOV R3, 0x3f800000 ;  /* 0x3f80000000037802 */ /* 0x000fe20000000f00 */
[----:B------:R1:W-:Y:S04]  /*2730*/  STG.E desc[UR36][R16.64], RZ ;  /* 0x000000ff10007986 */ /* 0x0003e8000c101924 */
[----:B------:R1:W-:Y:S04]  /*2740*/  STG.E desc[UR36][R16.64+0x8], R3 ;  /* 0x0000080310007986 */ /* 0x0003e8000c101924 */
[----:B0-----:R1:W-:Y:S01]  /*2750*/  STG.E desc[UR36][R16.64+0x4], R5 ;  /* 0x0000040510007986 */ /* 0x0013e2000c101924 */
[----:B------:R-:W-:Y:S05]  /*2760*/  BRA `(.L_x_30) ;  /* 0x0000000400607947 */ /* 0x000fea0003800000 */
.L_x_40:
[----:B------:R-:W-:Y:S01]  /*2770*/  IMAD.MOV.U32 R3, RZ, RZ, 0x3f800000 ;  /* 0x3f800000ff037424 */ /* 0x000fe200078e00ff */
[----:B------:R0:W-:Y:S04]  /*2780*/  STG.E desc[UR36][R16.64+0x4], RZ ;  /* 0x000004ff10007986 */ /* 0x0001e8000c101924 */
[----:B------:R0:W-:Y:S04]  /*2790*/  STG.E desc[UR36][R16.64+0x8], RZ ;  /* 0x000008ff10007986 */ /* 0x0001e8000c101924 */
[----:B------:R0:W-:Y:S01]  /*27a0*/  STG.E desc[UR36][R16.64], R3 ;  /* 0x0000000310007986 */ /* 0x0001e2000c101924 */
[----:B------:R-:W-:Y:S05]  /*27b0*/  BRA `(.L_x_30) ;  /* 0x00000004004c7947 */ /* 0x000fea0003800000 */
.L_x_38:
[----:B------:R-:W2:Y:S02]  /*27c0*/  LDCU UR4, c[0x0][0x40c] ;  /* 0x00008180ff0477ac */ /* 0x000ea40008000800 */
[----:B--2---:R-:W-:-:S04]  /*27d0*/  ULOP3.LUT UR4, UR4, 0x1, URZ, 0xc0, !UPT ;  /* 0x0000000104047892 */ /* 0x004fc8000f8ec0ff */
[----:B------:R-:W-:-:S09]  /*27e0*/  UISETP.NE.U32.AND UP0, UPT, UR4, 0x1, UPT ;  /* 0x000000010400788c */ /* 0x000fd2000bf05070 */
[----:B------:R-:W-:Y:S05]  /*27f0*/  BRA.U !UP0, `(.L_x_43) ;  /* 0x0000000108707547 */ /* 0x000fea000b800000 */
[----:B0-----:R-:W2:Y:S01]  /*2800*/  LDL.64 R12, [R1+0x50] ;  /* 0x00005000010c7983 */ /* 0x001ea20000100a00 */
        /* <DEDUP_REMOVED lines=8> */
[----:B--2---:R-:W-:Y:S02]  /*2890*/  DMUL R6, R12, -R4 ;  /* 0x800000040c067228 */ /* 0x004fe40000000000 */
[----:B------:R-:W-:-:S06]  /*28a0*/  DADD R36, -RZ, -R12 ;  /* 0x00000000ff247229 */ /* 0x000fcc000000090c */
[----:B------:R-:W-:-:S04]  /*28b0*/  DFMA R8, -R38, R6, -R12 ;  /* 0x000000062608722b */ /* 0x000fc8000000090c */
[----:B------:R-:W-:-:S04]  /*28c0*/  FSETP.GEU.AND P1, PT, |R37|, 6.5827683646048100446e-37, PT ;  /* 0x036000002500780b */ /* 0x000fc80003f2e200 */
[----:B------:R-:W-:-:S10]  /*28d0*/  DFMA R4, R4, R8, R6 ;  /* 0x000000080404722b */ /* 0x000fd40000000006 */
[----:B------:R-:W-:-:S05]  /*28e0*/  FFMA R0, RZ, R39, R5 ;  /* 0x00000027ff007223 */ /* 0x000fca0000000005 */
[----:B------:R-:W-:-:S13]  /*28f0*/  FSETP.GT.AND P0, PT, |R0|, 1.469367938527859385e-39, PT ;  /* 0x001000000000780b */ /* 0x000fda0003f04200 */
[----:B------:R-:W-:Y:S05]  /*2900*/  @P0 BRA P1, `(.L_x_45) ;  /* 0x0000000000100947 */ /* 0x000fea0000800000 */
[----:B------:R-:W-:-:S07]  /*2910*/  MOV R42, 0x2930 ;  /* 0x00002930002a7802 */ /* 0x000fce0000000f00 */
[----:B-1--4-:R-:W-:Y:S05]  /*2920*/  CALL.REL.NOINC `($__internal_1_$__cuda_sm20_div_rn_f64_full) ;  /* 0x0000000c00b47944 */ /* 0x012fea0003c00000 */
[----:B------:R-:W-:Y:S01]  /*2930*/  MOV R4, R30 ;  /* 0x0000001e00047202 */ /* 0x000fe20000000f00 */
[----:B------:R-:W-:-:S07]  /*2940*/  IMAD.MOV.U32 R5, RZ, RZ, R31 ;  /* 0x000000ffff057224 */ /* 0x000fce00078e001f */
.L_x_45:
[----:B------:R-:W-:Y:S05]  /*2950*/  BSYNC.RECONVERGENT B2 ;  /* 0x0000000000027941 */ /* 0x000fea0003800200 */
.L_x_44:
[----:B------:R-:W0:Y:S01]  /*2960*/  F2F.F32.F64 R5, R4 ;  /* 0x0000000400057310 */ /* 0x000e220000301000 */
[----:B------:R-:W-:Y:S01]  /*2970*/  IMAD.MOV.U32 R3, RZ, RZ, 0x3f800000 ;  /* 0x3f800000ff037424 */ /* 0x000fe200078e00ff */
[----:B------:R2:W-:Y:S04]  /*2980*/  STG.E desc[UR36][R16.64+0x8], RZ ;  /* 0x000008ff10007986 */ /* 0x0005e8000c101924 */
[----:B------:R2:W-:Y:S04]  /*2990*/  STG.E desc[UR36][R16.64+0x4], R3 ;  /* 0x0000040310007986 */ /* 0x0005e8000c101924 */
[----:B0-----:R2:W-:Y:S01]  /*29a0*/  STG.E desc[UR36][R16.64], R5 ;  /* 0x0000000510007986 */ /* 0x0015e2000c101924 */
[----:B------:R-:W-:Y:S05]  /*29b0*/  BRA `(.L_x_30) ;  /* 0x0000000000cc7947 */ /* 0x000fea0003800000 */
.L_x_43:
[----:B0-----:R-:W2:Y:S01]  /*29c0*/  LDL.64 R12, [R1+0x58] ;  /* 0x00005800010c7983 */ /* 0x001ea20000100a00 */
[----:B------:R-:W0:Y:S01]  /*29d0*/  MUFU.RCP64H R5, R39 ;  /* 0x0000002700057308 */ /* 0x000e220000001800 */
[----:B------:R-:W-:Y:S01]  /*29e0*/  HFMA2 R4, -RZ, RZ, 0, 5.9604644775390625e-08 ;  /* 0x00000001ff047431 */ /* 0x000fe200000001ff */
        /* <DEDUP_REMOVED lines=16> */
[----:B------:R-:W-:Y:S02]  /*2af0*/  IMAD.MOV.U32 R4, RZ, RZ, R30 ;  /* 0x000000ffff047224 */ /* 0x000fe400078e001e */
[----:B------:R-:W-:-:S07]  /*2b00*/  IMAD.MOV.U32 R5, RZ, RZ, R31 ;  /* 0x000000ffff057224 */ /* 0x000fce00078e001f */
.L_x_47:
[----:B------:R-:W-:Y:S05]  /*2b10*/  BSYNC.RECONVERGENT B2 ;  /* 0x0000000000027941 */ /* 0x000fea0003800200 */
.L_x_46:
[----:B------:R-:W0:Y:S01]  /*2b20*/  F2F.F32.F64 R5, R4 ;  /* 0x0000000400057310 */ /* 0x000e220000301000 */
[----:B------:R-:W-:Y:S01]  /*2b30*/  MOV R3, 0x3f800000 ;  /* 0x3f80000000037802 */ /* 0x000fe20000000f00 */
[----:B------:R2:W-:Y:S04]  /*2b40*/  STG.E desc[UR36][R16.64+0x4], RZ ;  /* 0x000004ff10007986 */ /* 0x0005e8000c101924 */
[----:B------:R2:W-:Y:S04]  /*2b50*/  STG.E desc[UR36][R16.64+0x8], R3 ;  /* 0x0000080310007986 */ /* 0x0005e8000c101924 */
[----:B0-----:R2:W-:Y:S01]  /*2b60*/  STG.E desc[UR36][R16.64], R5 ;  /* 0x0000000510007986 */ /* 0x0015e2000c101924 */
[----:B------:R-:W-:Y:S05]  /*2b70*/  BRA `(.L_x_30) ;  /* 0x00000000005c7947 */ /* 0x000fea0003800000 */
.L_x_28:
[----:B0-----:R-:W0:Y:S01]  /*2b80*/  LDC R3, c[0x0][0x40c] ;  /* 0x00010300ff037b82 */ /* 0x001e220000000800 */
[----:B------:R-:W-:-:S05]  /*2b90*/  IMAD.MOV.U32 R0, RZ, RZ, 0x2 ;  /* 0x00000002ff007424 */ /* 0x000fca00078e00ff */
[----:B0-----:R-:W-:-:S05]  /*2ba0*/  VIADDMNMX.U32 R0, R3, 0xffffffff, R0, PT ;  /* 0xffffffff03007846 */ /* 0x001fca0003800000 */
[----:B------:R-:W-:-:S04]  /*2bb0*/  IMAD.SHL.U32 R0, R0, 0x4, RZ ;  /* 0x0000000400007824 */ /* 0x000fc800078e00ff */
[----:B------:R-:W0:Y:S02]  /*2bc0*/  LDC R4, c[0x2][R0] ;  /* 0x0080000000047b82 */ /* 0x000e240000000800 */
[----:B0-----:R-:W-:-:S04]  /*2bd0*/  SHF.R.S32.HI R5, RZ, 0x1f, R4 ;  /* 0x0000001fff057819 */ /* 0x001fc80000011404 */
.L_x_68:
[----:B------:R-:W-:Y:S05]  /*2be0*/  BRX R4 -0x2bf0                                                      (*"BRANCH_TARGETS .L_x_69,.L_x_70,.L_x_71"*) ;  /* 0xffffffd404047949 */ /* 0x000fea000383ffff */
.L_x_71:
[----:B------:R-:W-:-:S13]  /*2bf0*/  ISETP.NE.AND P0, PT, R3, RZ, PT ;  /* 0x000000ff0300720c */ /* 0x000fda0003f05270 */
[----:B------:R-:W-:Y:S05]  /*2c00*/  @P0 BRA `(.L_x_30) ;  /* 0x0000000000380947 */ /* 0x000fea0003800000 */
[----:B------:R-:W-:Y:S01]  /*2c10*/  HFMA2 R3, -RZ, RZ, 1.875, 0 ;  /* 0x3f800000ff037431 */ /* 0x000fe200000001ff */
[----:B------:R0:W-:Y:S04]  /*2c20*/  STG.E desc[UR36][R16.64+0x4], RZ ;  /* 0x000004ff10007986 */ /* 0x0001e8000c101924 */
[----:B------:R0:W-:Y:S04]  /*2c30*/  STG.E desc[UR36][R16.64+0x8], RZ ;  /* 0x000008ff10007986 */ /* 0x0001e8000c101924 */
[----:B------:R0:W-:Y:S01]  /*2c40*/  STG.E desc[UR36][R16.64], R3 ;  /* 0x0000000310007986 */ /* 0x0001e2000c101924 */
[----:B------:R-:W-:Y:S05]  /*2c50*/  BRA `(.L_x_30) ;  /* 0x0000000000247947 */ /* 0x000fea0003800000 */
.L_x_69:
[----:B------:R-:W-:Y:S01]  /*2c60*/  IMAD.MOV.U32 R3, RZ, RZ, 0x3f800000 ;  /* 0x3f800000ff037424 */ /* 0x000fe200078e00ff */
[----:B------:R0:W-:Y:S04]  /*2c70*/  STG.E desc[UR36][R16.64], RZ ;  /* 0x000000ff10007986 */ /* 0x0001e8000c101924 */
[----:B------:R0:W-:Y:S04]  /*2c80*/  STG.E desc[UR36][R16.64+0x8], RZ ;  /* 0x000008ff10007986 */ /* 0x0001e8000c101924 */
[----:B------:R0:W-:Y:S01]  /*2c90*/  STG.E desc[UR36][R16.64+0x4], R3 ;  /* 0x0000040310007986 */ /* 0x0001e2000c101924 */
[----:B------:R-:W-:Y:S05]  /*2ca0*/  BRA `(.L_x_30) ;  /* 0x0000000000107947 */ /* 0x000fea0003800000 */
.L_x_70:
[----:B------:R-:W-:Y:S01]  /*2cb0*/  IMAD.MOV.U32 R3, RZ, RZ, 0x3f800000 ;  /* 0x3f800000ff037424 */ /* 0x000fe200078e00ff */
[----:B------:R0:W-:Y:S04]  /*2cc0*/  STG.E desc[UR36][R16.64], RZ ;  /* 0x000000ff10007986 */ /* 0x0001e8000c101924 */
[----:B------:R0:W-:Y:S04]  /*2cd0*/  STG.E desc[UR36][R16.64+0x4], RZ ;  /* 0x000004ff10007986 */ /* 0x0001e8000c101924 */
[----:B------:R0:W-:Y:S02]  /*2ce0*/  STG.E desc[UR36][R16.64+0x8], R3 ;  /* 0x0000080310007986 */ /* 0x0001e4000c101924 */
.L_x_30:
[----:B------:R-:W-:Y:S05]  /*2cf0*/  BSYNC.RECONVERGENT B1 ;  /* 0x0000000000017941 */ /* 0x000fea0003800200 */
.L_x_27:
[----:B0-----:R0:W5:Y:S01]  /*2d00*/  LDG.E R12, desc[UR36][R16.64] ;  /* 0x00000024100c7981 */ /* 0x001162000c1e1900 */
[----:B------:R-:W4:Y:S01]  /*2d10*/  LDC R6, c[0x0][0x3e4] ;  /* 0x0000f900ff067b82 */ /* 0x000f220000000800 */
[----:B-12---:R-:W-:Y:S01]  /*2d20*/  MOV R3, 0x3e8 ;  /* 0x000003e800037802 */ /* 0x006fe20000000f00 */
[----:B------:R-:W-:Y:S04]  /*2d30*/  BSSY.RECONVERGENT B6, `(.L_x_48) ;  /* 0x0000050000067945 */ /* 0x000fe80003800200 */
[----:B----4-:R-:W-:-:S05]  /*2d40*/  IMAD R3, R6, R3, 0x244 ;  /* 0x0000024406037424 */ /* 0x010fca00078e0203 */
[----:B------:R-:W-:-:S13]  /*2d50*/  ISETP.NE.AND P0, PT, R20, R3, PT ;  /* 0x000000031400720c */ /* 0x000fda0003f05270 */
[----:B0-----:R-:W-:Y:S05]  /*2d60*/  @P0 BRA `(.L_x_49) ;  /* 0x0000000400300947 */ /* 0x001fea0003800000 */
[----:B------:R-:W2:Y:S04]  /*2d70*/  LDG.E R14, desc[UR36][R16.64+0x4] ;  /* 0x00000424100e7981 */ /* 0x000ea8000c1e1900 */
[----:B------:R-:W4:Y:S01]  /*2d80*/  LDG.E R8, desc[UR36][R16.64+0x8] ;  /* 0x0000082410087981 */ /* 0x000f22000c1e1900 */
[----:B------:R-:W-:Y:S01]  /*2d90*/  IABS R7, R6 ;  /* 0x0000000600077213 */ /* 0x000fe20000000000 */
[----:B-----5:R-:W-:Y:S01]  /*2da0*/  F2F.F64.F32 R12, R12 ;  /* 0x0000000c000c7310 */ /* 0x020fe20000201800 */
[----:B------:R-:W-:Y:S01]  /*2db0*/  MOV R19, 0x0 ;  /* 0x0000000000137802 */ /* 0x000fe20000000f00 */
[----:B------:R-:W0:Y:S03]  /*2dc0*/  LDCU.64 UR4, c[0x4][0x8] ;  /* 0x01000100ff0477ac */ /* 0x000e260008000a00 */
[----:B------:R1:W0:Y:S03]  /*2dd0*/  LDC.64 R22, c[0x4][R19] ;  /* 0x0100000013167b82 */ /* 0x0002260000000a00 */
[----:B------:R-:W3:Y:S08]  /*2de0*/  I2F.RP R3, R7 ;  /* 0x0000000700037306 */ /* 0x000ef00000209400 */
[----:B---3--:R-:W3:Y:S02]  /*2df0*/  MUFU.RCP R3, R3 ;  /* 0x0000000300037308 */ /* 0x008ee40000001000 */
[----:B---3--:R-:W-:-:S06]  /*2e00*/  VIADD R4, R3, 0xffffffe ;  /* 0x0ffffffe03047836 */ /* 0x008fcc0000000000 */
[----:B------:R3:W1:Y:S02]  /*2e10*/  F2I.FTZ.U32.TRUNC.NTZ R5, R4 ;  /* 0x0000000400057305 */ /* 0x000664000021f000 */
[----:B---3--:R-:W-:Y:S02]  /*2e20*/  HFMA2 R4, -RZ, RZ, 0, 0 ;  /* 0x00000000ff047431 */ /* 0x008fe400000001ff */
[----:B-1----:R-:W-:-:S04]  /*2e30*/  IMAD.MOV R0, RZ, RZ, -R5 ;  /* 0x000000ffff007224 */ /* 0x002fc800078e0a05 */
[----:B------:R-:W-:Y:S01]  /*2e40*/  IMAD R9, R0, R7, RZ ;  /* 0x0000000700097224 */ /* 0x000fe200078e02ff */
[----:B------:R-:W-:-:S03]  /*2e50*/  IABS R0, R20 ;  /* 0x0000001400007213 */ /* 0x000fc60000000000 */
[----:B------:R-:W-:-:S04]  /*2e60*/  IMAD.HI.U32 R9, R5, R9, R4 ;  /* 0x0000000905097227 */ /* 0x000fc800078e0004 */
[----:B0-----:R-:W-:Y:S02]  /*2e70*/  IMAD.U32 R4, RZ, RZ, UR4 ;  /* 0x00000004ff047e24 */ /* 0x001fe4000f8e00ff */
[----:B------:R-:W-:-:S04]  /*2e80*/  IMAD.HI.U32 R21, R9, R0, RZ ;  /* 0x0000000009157227 */ /* 0x000fc800078e00ff */
[----:B------:R-:W-:Y:S02]  /*2e90*/  IMAD.MOV R3, RZ, RZ, -R21 ;  /* 0x000000ffff037224 */ /* 0x000fe400078e0a15 */
[----:B------:R-:W-:Y:S02]  /*2ea0*/  IMAD.U32 R5, RZ, RZ, UR5 ;  /* 0x00000005ff057e24 */ /* 0x000fe4000f8e00ff */
[----:B------:R-:W-:-:S05]  /*2eb0*/  IMAD R0, R7, R3, R0 ;  /* 0x0000000307007224 */ /* 0x000fca00078e0200 */
[----:B------:R-:W-:-:S13]  /*2ec0*/  ISETP.GT.U32.AND P1, PT, R7, R0, PT ;  /* 0x000000000700720c */ /* 0x000fda0003f24070 */
[----:B------:R-:W-:Y:S01]  /*2ed0*/  @!P1 IMAD.IADD R0, R0, 0x1, -R7 ;  /* 0x0000000100009824 */ /* 0x000fe200078e0a07 */
[----:B------:R-:W-:Y:S02]  /*2ee0*/  @!P1 IADD3 R21, PT, PT, R21, 0x1, RZ ;  /* 0x0000000115159810 */ /* 0x000fe40007ffe0ff */
[----:B------:R-:W-:Y:S02]  /*2ef0*/  ISETP.NE.AND P1, PT, R6, RZ, PT ;  /* 0x000000ff0600720c */ /* 0x000fe40003f25270 */
[----:B------:R-:W-:Y:S02]  /*2f00*/  ISETP.GE.U32.AND P0, PT, R0, R7, PT ;  /* 0x000000070000720c */ /* 0x000fe40003f06070 */
[----:B------:R-:W-:-:S04]  /*2f10*/  LOP3.LUT R0, R20, R6, RZ, 0x3c, !PT ;  /* 0x0000000614007212 */ /* 0x000fc800078e3cff */
[----:B------:R-:W-:-:S07]  /*2f20*/  ISETP.GE.AND P2, PT, R0, RZ, PT ;  /* 0x000000ff0000720c */ /* 0x000fce0003f46270 */
[----:B------:R-:W-:-:S06]  /*2f30*/  @P0 VIADD R21, R21, 0x1 ;  /* 0x0000000115150836 */ /* 0x000fcc0000000000 */
[----:B------:R-:W-:Y:S01]  /*2f40*/  @!P2 IMAD.MOV R21, RZ, RZ, -R21 ;  /* 0x000000ffff15a224 */ /* 0x000fe200078e0a15 */
[----:B------:R-:W-:-:S04]  /*2f50*/  @!P1 LOP3.LUT R21, RZ, R6, RZ, 0x33, !PT ;  /* 0x00000006ff159212 */ /* 0x000fc800078e33ff */
[----:B------:R-:W-:Y:S01]  /*2f60*/  IADD3 R3, PT, PT, -R21, RZ, RZ ;  /* 0x000000ff15037210 */ /* 0x000fe20007ffe1ff */
[----:B------:R0:W-:Y:S04]  /*2f70*/  STL.64 [R1+0xa0], R20 ;  /* 0x0000a01401007387 */ /* 0x0001e80000100a00 */
[----:B------:R-:W-:Y:S01]  /*2f80*/  IMAD R0, R6, R3, R20 ;  /* 0x0000000306007224 */ /* 0x000fe200078e0214 */
[----:B------:R-:W-:-:S04]  /*2f90*/  IADD3 R6, P0, PT, R18, 0xa0, RZ ;  /* 0x000000a012067810 */ /* 0x000fc80007f1e0ff */
[----:B------:R0:W-:Y:S01]  /*2fa0*/  STL [R1+0xa8], R0 ;  /* 0x0000a80001007387 */ /* 0x0001e20000100800 */
[----:B------:R-:W-:Y:S01]  /*2fb0*/  IADD3.X R7, PT, PT, RZ, R2, RZ, P0, !PT ;  /* 0x00000002ff077210 */ /* 0x000fe200007fe4ff */
[----:B--2---:R-:W1:Y:S08]  /*2fc0*/  F2F.F64.F32 R14, R14 ;  /* 0x0000000e000e7310 */ /* 0x004e700000201800 */
[----:B----4-:R-:W2:Y:S01]  /*2fd0*/  F2F.F64.F32 R8, R8 ;  /* 0x0000000800087310 */ /* 0x010ea20000201800 */
[----:B-1----:R0:W-:Y:S04]  /*2fe0*/  STL.128 [R1+0xb0], R12 ;  /* 0x0000b00c01007387 */ /* 0x0021e80000100c00 */
[----:B--2---:R0:W-:Y:S02]  /*2ff0*/  STL.128 [R1+0xc0], R8 ;  /* 0x0000c00801007387 */ /* 0x0041e40000100c00 */
[----:B0-----:R-:W-:-:S07]  /*3000*/  LEPC R20, `(.L_x_50) ;  /* 0x000000001014794e */ /* 0x001fce0000000000 */
[----:B------:R-:W-:Y:S05]  /*3010*/  CALL.ABS.NOINC R22 ;  /* 0x0000000016007343 */ /* 0x000fea0003c00000 */
.L_x_50:
[----:B------:R-:W2:Y:S01]  /*3020*/  LDL.128 R24, [R1+0x50] ;  /* 0x0000500001187983 */ /* 0x000ea20000100c00 */
[----:B------:R-:W0:Y:S03]  /*3030*/  LDCU.64 UR4, c[0x4][0x10] ;  /* 0x01000200ff0477ac */ /* 0x000e260008000a00 */
[----:B------:R-:W3:Y:S04]  /*3040*/  LDL.128 R12, [R1+0x70] ;  /* 0x00007000010c7983 */ /* 0x000ee80000100c00 */
[----:B------:R-:W4:Y:S04]  /*3050*/  LDL.128 R8, [R1+0x60] ;  /* 0x0000600001087983 */ /* 0x000f280000100c00 */
[----:B------:R-:W5:Y:S04]  /*3060*/  LDL.128 R20, [R1+0x80] ;  /* 0x0000800001147983 */ /* 0x000f680000100c00 */
[----:B------:R-:W5:Y:S01]  /*3070*/  LDL.64 R4, [R1+0x48] ;  /* 0x0000480001047983 */ /* 0x000f620000100a00 */
[----:B--2---:R-:W-:Y:S01]  /*3080*/  IMAD.MOV.U32 R6, RZ, RZ, R24 ;  /* 0x000000ffff067224 */ /* 0x004fe200078e0018 */
[----:B------:R-:W-:Y:S01]  /*3090*/  MOV R24, R26 ;  /* 0x0000001a00187202 */ /* 0x000fe20000000f00 */
[----:B------:R-:W-:Y:S01]  /*30a0*/  IMAD.MOV.U32 R7, RZ, RZ, R25 ;  /* 0x000000ffff077224 */ /* 0x000fe200078e0019 */
[----:B---3--:R-:W-:Y:S01]  /*30b0*/  MOV R30, R12 ;  /* 0x0000000c001e7202 */ /* 0x008fe20000000f00 */
[----:B------:R-:W-:Y:S01]  /*30c0*/  IMAD.MOV.U32 R31, RZ, RZ, R13 ;  /* 0x000000ffff1f7224 */ /* 0x000fe200078e000d */
[----:B------:R-:W-:Y:S01]  /*30d0*/  MOV R13, R15 ;  /* 0x0000000f000d7202 */ /* 0x000fe20000000f00 */
[----:B------:R-:W-:Y:S01]  /*30e0*/  IMAD.MOV.U32 R25, RZ, RZ, R27 ;  /* 0x000000ffff197224 */ /* 0x000fe200078e001b */
[----:B----4-:R-:W-:Y:S01]  /*30f0*/  MOV R27, R9 ;  /* 0x00000009001b7202 */ /* 0x010fe20000000f00 */
[----:B------:R-:W-:-:S02]  /*3100*/  IMAD.MOV.U32 R12, RZ, RZ, R14 ;  /* 0x000000ffff0c7224 */ /* 0x000fc400078e000e */
[----:B------:R-:W-:Y:S02]  /*3110*/  IMAD.MOV.U32 R26, RZ, RZ, R8 ;  /* 0x000000ffff1a7224 */ /* 0x000fe400078e0008 */
[----:B------:R-:W-:Y:S02]  /*3120*/  IMAD.MOV.U32 R28, RZ, RZ, R10 ;  /* 0x000000ffff1c7224 */ /* 0x000fe400078e000a */
[----:B------:R-:W-:Y:S02]  /*3130*/  IMAD.MOV.U32 R29, RZ, RZ, R11 ;  /* 0x000000ffff1d7224 */ /* 0x000fe400078e000b */
[----:B-----5:R-:W-:Y:S02]  /*3140*/  IMAD.MOV.U32 R14, RZ, RZ, R20 ;  /* 0x000000ffff0e7224 */ /* 0x020fe400078e0014 */
[----:B------:R-:W-:Y:S01]  /*3150*/  IMAD.MOV.U32 R15, RZ, RZ, R21 ;  /* 0x000000ffff0f7224 */ /* 0x000fe200078e0015 */
[----:B------:R-:W-:Y:S01]  /*3160*/  STL.128 [R1+0x10], R24 ;  /* 0x0000101801007387 */ /* 0x000fe20000100c00 */
[----:B------:R1:W2:Y:S03]  /*3170*/  LDC.64 R8, c[0x4][R19] ;  /* 0x0100000013087b82 */ /* 0x0002a60000000a00 */
[----:B------:R-:W-:Y:S04]  /*3180*/  STL.128 [R1+0x20], R28 ;  /* 0x0000201c01007387 */ /* 0x000fe80000100c00 */
[----:B------:R-:W-:Y:S04]  /*3190*/  STL.64 [R1+0x40], R22 ;  /* 0x0000401601007387 */ /* 0x000fe80000100a00 */
[----:B------:R-:W-:Y:S04]  /*31a0*/  STL.128 [R1+0x30], R12 ;  /* 0x0000300c01007387 */ /* 0x000fe80000100c00 */
[----:B------:R0:W-:Y:S02]  /*31b0*/  STL.128 [R1], R4 ;  /* 0x0000000401007387 */ /* 0x0001e40000100c00 */
[----:B0-----:R-:W-:Y:S01]  /*31c0*/  MOV R4, UR4 ;  /* 0x0000000400047c02 */ /* 0x001fe20008000f00 */
[----:B------:R-:W-:Y:S01]  /*31d0*/  IMAD.U32 R5, RZ, RZ, UR5 ;  /* 0x00000005ff057e24 */ /* 0x000fe2000f8e00ff */
[----:B------:R-:W-:Y:S01]  /*31e0*/  MOV R7, R2 ;  /* 0x0000000200077202 */ /* 0x000fe20000000f00 */
[----:B-1----:R-:W-:-:S07]  /*31f0*/  IMAD.MOV.U32 R6, RZ, RZ, R18 ;  /* 0x000000ffff067224 */ /* 0x002fce00078e0012 */
[----:B------:R-:W-:-:S07]  /*3200*/  LEPC R20, `(.L_x_51) ;  /* 0x000000001014794e */ /* 0x000fce0000000000 */
[----:B--2---:R-:W-:Y:S05]  /*3210*/  CALL.ABS.NOINC R8 ;  /* 0x0000000008007343 */ /* 0x004fea0003c00000 */
.L_x_51:
[----:B------:R0:W5:Y:S02]  /*3220*/  LDG.E R12, desc[UR36][R16.64] ;  /* 0x00000024100c7981 */ /* 0x000164000c1e1900 */
.L_x_49:
[----:B------:R-:W-:Y:S05]  /*3230*/  BSYNC.RECONVERGENT B6 ;  /* 0x0000000000067941 */ /* 0x000fea0003800200 */
.L_x_48:
[----:B------:R-:W2:Y:S04]  /*3240*/  LDG.E R3, desc[UR36][R16.64+0x4] ;  /* 0x0000042410037981 */ /* 0x000ea8000c1e1900 */
[----:B------:R-:W4:Y:S01]  /*3250*/  LDG.E R2, desc[UR36][R16.64+0x8] ;  /* 0x0000082410027981 */ /* 0x000f22000c1e1900 */
[----:B------:R-:W-:Y:S01]  /*3260*/  BSSY.RECONVERGENT B0, `(.L_x_52) ;  /* 0x000000f000007945 */ /* 0x000fe20003800200 */
[----:B--2---:R-:W-:-:S04]  /*3270*/  FMUL R5, R3, R3 ;  /* 0x0000000303057220 */ /* 0x004fc80000400000 */
[----:B-----5:R-:W-:-:S04]  /*3280*/  FFMA R5, R12, R12, R5 ;  /* 0x0000000c0c057223 */ /* 0x020fc80000000005 */
[----:B----4-:R-:W-:-:S04]  /*3290*/  FFMA R4, R2, R2, R5 ;  /* 0x0000000202047223 */ /* 0x010fc80000000005 */
[----:B------:R-:W-:Y:S01]  /*32a0*/  VIADD R0, R4, 0xf3000000 ;  /* 0xf300000004007836 */ /* 0x000fe20000000000 */
[----:B------:R1:W2:Y:S04]  /*32b0*/  MUFU.RSQ R5, R4 ;  /* 0x0000000400057308 */ /* 0x0002a80000001400 */
[----:B------:R-:W-:-:S13]  /*32c0*/  ISETP.GT.U32.AND P0, PT, R0, 0x727fffff, PT ;  /* 0x727fffff0000780c */ /* 0x000fda0003f04070 */
[----:B-12---:R-:W-:Y:S05]  /*32d0*/  @!P0 BRA `(.L_x_53) ;  /* 0x00000000000c8947 */ /* 0x006fea0003800000 */
[----:B---3--:R-:W-:-:S07]  /*32e0*/  MOV R9, 0x3300 ;  /* 0x0000330000097802 */ /* 0x008fce0000000f00 */
[----:B0-----:R-:W-:Y:S05]  /*32f0*/  CALL.REL.NOINC `($__internal_2_$__cuda_sm20_sqrt_rn_f32_slowpath) ;  /* 0x0000000800b07944 */ /* 0x001fea0003c00000 */
[----:B------:R-:W-:Y:S05]  /*3300*/  BRA `(.L_x_54) ;  /* 0x0000000000107947 */ /* 0x000fea0003800000 */
.L_x_53:
[----:B------:R-:W-:Y:S01]  /*3310*/  FMUL.FTZ R10, R4, R5 ;  /* 0x00000005040a7220 */ /* 0x000fe20000410000 */
[----:B------:R-:W-:-:S03]  /*3320*/  FMUL.FTZ R0, R5, 0.5 ;  /* 0x3f00000005007820 */ /* 0x000fc60000410000 */
[----:B------:R-:W-:-:S04]  /*3330*/  FFMA R5, -R10, R10, R4 ;  /* 0x0000000a0a057223 */ /* 0x000fc80000000104 */
[----:B------:R-:W-:-:S07]  /*3340*/  FFMA R10, R5, R0, R10 ;  /* 0x00000000050a7223 */ /* 0x000fce000000000a */
.L_x_54:
[----:B------:R-:W-:Y:S05]  /*3350*/  BSYNC.RECONVERGENT B0 ;  /* 0x0000000000007941 */ /* 0x000fea0003800200 */
.L_x_52:
[----:B------:R-:W-:-:S13]  /*3360*/  FSETP.GT.AND P0, PT, R10, RZ, PT ;  /* 0x000000ff0a00720b */ /* 0x000fda0003f04000 */
[----:B------:R-:W-:Y:S05]  /*3370*/  @!P0 EXIT ;  /* 0x000000000000894d */ /* 0x000fea0003800000 */
[----:B------:R-:W1:Y:S01]  /*3380*/  F2F.F64.F32 R10, R10 ;  /* 0x0000000a000a7310 */ /* 0x000e620000201800 */
[----:B------:R-:W-:Y:S07]  /*3390*/  BSSY.RECONVERGENT B0, `(.L_x_55) ;  /* 0x000000e000007945 */ /* 0x000fee0003800200 */
[----:B-1----:R-:W1:Y:S01]  /*33a0*/  MUFU.RCP64H R5, R11 ;  /* 0x0000000b00057308 */ /* 0x002e620000001800 */
[----:B------:R-:W-:-:S05]  /*33b0*/  VIADD R4, R11, 0x300402 ;  /* 0x003004020b047836 */ /* 0x000fca0000000000 */
[----:B------:R-:W-:Y:S01]  /*33c0*/  FSETP.GEU.AND P0, PT, |R4|, 5.8789094863358348022e-39, PT ;  /* 0x004004020400780b */ /* 0x000fe20003f0e200 */
[----:B-1----:R-:W-:-:S08]  /*33d0*/  DFMA R6, -R10, R4, 1 ;  /* 0x3ff000000a06742b */ /* 0x002fd00000000104 */
[----:B------:R-:W-:-:S08]  /*33e0*/  DFMA R6, R6, R6, R6 ;  /* 0x000000060606722b */ /* 0x000fd00000000006 */
[----:B------:R-:W-:-:S08]  /*33f0*/  DFMA R6, R4, R6, R4 ;  /* 0x000000060406722b */ /* 0x000fd00000000004 */
[----:B---3--:R-:W-:-:S08]  /*3400*/  DFMA R8, -R10, R6, 1 ;  /* 0x3ff000000a08742b */ /* 0x008fd00000000106 */
[----:B------:R-:W-:Y:S01]  /*3410*/  DFMA R6, R6, R8, R6 ;  /* 0x000000080606722b */ /* 0x000fe20000000006 */
[----:B------:R-:W-:Y:S10]  /*3420*/  @P0 BRA `(.L_x_56) ;  /* 0x0000000000100947 */ /* 0x000ff40003800000 */
[----:B------:R-:W-:-:S04]  /*3430*/  LOP3.LUT R0, R11, 0x7fffffff, RZ, 0xc0, !PT ;  /* 0x7fffffff0b007812 */ /* 0x000fc800078ec0ff */
[----:B------:R-:W-:Y:S02]  /*3440*/  IADD3 R9, PT, PT, R0, -0x100000, RZ ;  /* 0xfff0000000097810 */ /* 0x000fe40007ffe0ff */
[----:B------:R-:W-:-:S07]  /*3450*/  MOV R0, 0x3470 ;  /* 0x0000347000007802 */ /* 0x000fce0000000f00 */
[----:B0-----:R-:W-:Y:S05]  /*3460*/  CALL.REL.NOINC `($__internal_0_$__cuda_sm20_dblrcp_rn_slowpath_v3) ;  /* 0x0000000000387944 */ /* 0x001fea0003c00000 */
.L_x_56:
[----:B------:R-:W-:Y:S05]  /*3470*/  BSYNC.RECONVERGENT B0 ;  /* 0x0000000000007941 */ /* 0x000fea0003800200 */
.L_x_55:
[----:B------:R-:W1:Y:S08]  /*3480*/  F2F.F64.F32 R12, R12 ;  /* 0x0000000c000c7310 */ /* 0x000e700000201800 */
[----:B------:R-:W2:Y:S01]  /*3490*/  F2F.F64.F32 R8, R3 ;  /* 0x0000000300087310 */ /* 0x000ea20000201800 */
[----:B-1----:R-:W-:-:S07]  /*34a0*/  DMUL R4, R12, R6 ;  /* 0x000000060c047228 */ /* 0x002fce0000000000 */
[----:B------:R-:W1:Y:S01]  /*34b0*/  F2F.F64.F32 R10, R2 ;  /* 0x00000002000a7310 */ /* 0x000e620000201800 */
[----:B--2---:R-:W-:-:S07]  /*34c0*/  DMUL R8, R8, R6 ;  /* 0x0000000608087228 */ /* 0x004fce0000000000 */
[----:B------:R-:W2:Y:S01]  /*34d0*/  F2F.F32.F64 R5, R4 ;  /* 0x0000000400057310 */ /* 0x000ea20000301000 */
[----:B-1----:R-:W-:-:S07]  /*34e0*/  DMUL R10, R10, R6 ;  /* 0x000000060a0a7228 */ /* 0x002fce0000000000 */
[----:B------:R-:W1:Y:S01]  /*34f0*/  F2F.F32.F64 R9, R8 ;  /* 0x0000000800097310 */ /* 0x000e620000301000 */
[----:B--2---:R-:W-:Y:S07]  /*3500*/  STG.E desc[UR36][R16.64], R5 ;  /* 0x0000000510007986 */ /* 0x004fee000c101924 */
[----:B------:R-:W2:Y:S01]  /*3510*/  F2F.F32.F64 R11, R10 ;  /* 0x0000000a000b7310 */ /* 0x000ea20000301000 */
[----:B-1----:R-:W-:Y:S04]  /*3520*/  STG.E desc[UR36][R16.64+0x4], R9 ;  /* 0x0000040910007986 */ /* 0x002fe8000c101924 */
[----:B--2---:R-:W-:Y:S01]  /*3530*/  STG.E desc[UR36][R16.64+0x8], R11 ;  /* 0x0000080b10007986 */ /* 0x004fe2000c101924 */
[----:B------:R-:W-:Y:S05]  /*3540*/  EXIT ;  /* 0x000000000000794d */ /* 0x000fea0003800000 */
        .weak           $__internal_0_$__cuda_sm20_dblrcp_rn_slowpath_v3
        .type           $__internal_0_$__cuda_sm20_dblrcp_rn_slowpath_v3,@function
        .size           $__internal_0_$__cuda_sm20_dblrcp_rn_slowpath_v3,($__internal_1_$__cuda_sm20_div_rn_f64_full - $__internal_0_$__cuda_sm20_dblrcp_rn_slowpath_v3)
$__internal_0_$__cuda_sm20_dblrcp_rn_slowpath_v3:
[----:B------:R-:W-:Y:S01]  /*3550*/  DSETP.GTU.AND P0, PT, |R10|, +INF , PT ;  /* 0x7ff000000a00742a */ /* 0x000fe20003f0c200 */
[----:B------:R-:W-:-:S13]  /*3560*/  BSSY.RECONVERGENT B1, `(.L_x_57) ;  /* 0x0000024000017945 */ /* 0x000fda0003800200 */
[----:B------:R-:W-:Y:S05]  /*3570*/  @P0 BRA `(.L_x_58) ;  /* 0x0000000000800947 */ /* 0x000fea0003800000 */
[----:B------:R-:W-:-:S05]  /*3580*/  LOP3.LUT R6, R11, 0x7fffffff, RZ, 0xc0, !PT ;  /* 0x7fffffff0b067812 */ /* 0x000fca00078ec0ff */
[----:B------:R-:W-:-:S05]  /*3590*/  VIADD R4, R6, 0xffffffff ;  /* 0xffffffff06047836 */ /* 0x000fca0000000000 */
[----:B------:R-:W-:-:S13]  /*35a0*/  ISETP.GE.U32.AND P0, PT, R4, 0x7fefffff, PT ;  /* 0x7fefffff0400780c */ /* 0x000fda0003f06070 */
[----:B------:R-:W-:Y:S01]  /*35b0*/  @P0 LOP3.LUT R5, R11, 0x7ff00000, RZ, 0x3c, !PT ;  /* 0x7ff000000b050812 */ /* 0x000fe200078e3cff */
[----:B------:R-:W-:Y:S01]  /*35c0*/  @P0 IMAD.MOV.U32 R4, RZ, RZ, RZ ;  /* 0x000000ffff040224 */ /* 0x000fe200078e00ff */
[----:B------:R-:W-:Y:S06]  /*35d0*/  @P0 BRA `(.L_x_59) ;  /* 0x0000000000700947 */ /* 0x000fec0003800000 */
[----:B------:R-:W-:-:S13]  /*35e0*/  ISETP.GE.U32.AND P0, PT, R6, 0x1000001, PT ;  /* 0x010000010600780c */ /* 0x000fda0003f06070 */
[----:B------:R-:W-:Y:S05]  /*35f0*/  @!P0 BRA `(.L_x_60) ;  /* 0x0000000000388947 */ /* 0x000fea0003800000 */
[----:B------:R-:W-:Y:S01]  /*3600*/  IADD3 R5, PT, PT, R11, -0x3fe00000, RZ ;  /* 0xc02000000b057810 */ /* 0x000fe20007ffe0ff */
[----:B------:R-:W-:Y:S02]  /*3610*/  IMAD.MOV.U32 R4, RZ, RZ, R10 ;  /* 0x000000ffff047224 */ /* 0x000fe400078e000a */
[----:B------:R-:W-:Y:S01]  /*3620*/  IMAD.MOV.U32 R6, RZ, RZ, R9 ;  /* 0x000000ffff067224 */ /* 0x000fe200078e0009 */
[----:B------:R-:W0:Y:S05]  /*3630*/  MUFU.RCP64H R7, R5 ;  /* 0x0000000500077308 */ /* 0x000e2a0000001800 */
[----:B0-----:R-:W-:-:S08]  /*3640*/  DFMA R8, -R4, R6, 1 ;  /* 0x3ff000000408742b */ /* 0x001fd00000000106 */
[----:B------:R-:W-:-:S08]  /*3650*/  DFMA R8, R8, R8, R8 ;  /* 0x000000080808722b */ /* 0x000fd00000000008 */
[----:B------:R-:W-:-:S08]  /*3660*/  DFMA R8, R6, R8, R6 ;  /* 0x000000080608722b */ /* 0x000fd00000000006 */
[----:B------:R-:W-:-:S08]  /*3670*/  DFMA R6, -R4, R8, 1 ;  /* 0x3ff000000406742b */ /* 0x000fd00000000108 */
[----:B------:R-:W-:-:S08]  /*3680*/  DFMA R6, R8, R6, R8 ;  /* 0x000000060806722b */ /* 0x000fd00000000008 */
[----:B------:R-:W-:-:S08]  /*3690*/  DMUL R6, R6, 2.2250738585072013831e-308 ;  /* 0x0010000006067828 */ /* 0x000fd00000000000 */
[----:B------:R-:W-:-:S08]  /*36a0*/  DFMA R8, -R10, R6, 1 ;  /* 0x3ff000000a08742b */ /* 0x000fd00000000106 */
[----:B------:R-:W-:-:S08]  /*36b0*/  DFMA R8, R8, R8, R8 ;  /* 0x000000080808722b */ /* 0x000fd00000000008 */
[----:B------:R-:W-:Y:S01]  /*36c0*/  DFMA R4, R6, R8, R6 ;  /* 0x000000080604722b */ /* 0x000fe20000000006 */
[----:B------:R-:W-:Y:S10]  /*36d0*/  BRA `(.L_x_59) ;  /* 0x0000000000307947 */ /* 0x000ff40003800000 */
.L_x_60:
[----:B------:R-:W-:Y:S01]  /*36e0*/  DMUL R6, R10, 8.11296384146066816958e+31 ;  /* 0x469000000a067828 */ /* 0x000fe20000000000 */
[----:B------:R-:W-:-:S05]  /*36f0*/  MOV R4, R9 ;  /* 0x0000000900047202 */ /* 0x000fca0000000f00 */
[----:B------:R-:W0:Y:S02]  /*3700*/  MUFU.RCP64H R5, R7 ;  /* 0x0000000700057308 */ /* 0x000e240000001800 */
[----:B0-----:R-:W-:-:S08]  /*3710*/  DFMA R8, -R6, R4, 1 ;  /* 0x3ff000000608742b */ /* 0x001fd00000000104 */
[----:B------:R-:W-:-:S08]  /*3720*/  DFMA R8, R8, R8, R8 ;  /* 0x000000080808722b */ /* 0x000fd00000000008 */
[----:B------:R-:W-:-:S08]  /*3730*/  DFMA R8, R4, R8, R4 ;  /* 0x000000080408722b */ /* 0x000fd00000000004 */
[----:B------:R-:W-:-:S08]  /*3740*/  DFMA R4, -R6, R8, 1 ;  /* 0x3ff000000604742b */ /* 0x000fd00000000108 */
[----:B------:R-:W-:-:S08]  /*3750*/  DFMA R4, R8, R4, R8 ;  /* 0x000000040804722b */ /* 0x000fd00000000008 */
[----:B------:R-:W-:Y:S01]  /*3760*/  DMUL R4, R4, 8.11296384146066816958e+31 ;  /* 0x4690000004047828 */ /* 0x000fe20000000000 */
[----:B------:R-:W-:Y:S10]  /*3770*/  BRA `(.L_x_59) ;  /* 0x0000000000087947 */ /* 0x000ff40003800000 */
.L_x_58:
[----:B------:R-:W-:Y:S01]  /*3780*/  LOP3.LUT R5, R11, 0x80000, RZ, 0xfc, !PT ;  /* 0x000800000b057812 */ /* 0x000fe200078efcff */
[----:B------:R-:W-:-:S07]  /*3790*/  IMAD.MOV.U32 R4, RZ, RZ, R10 ;  /* 0x000000ffff047224 */ /* 0x000fce00078e000a */
.L_x_59:
[----:B------:R-:W-:Y:S05]  /*37a0*/  BSYNC.RECONVERGENT B1 ;  /* 0x0000000000017941 */ /* 0x000fea0003800200 */
.L_x_57:
[----:B------:R-:W-:Y:S01]  /*37b0*/  IMAD.MOV.U32 R6, RZ, RZ, R4 ;  /* 0x000000ffff067224 */ /* 0x000fe200078e0004 */
[----:B------:R-:W-:Y:S01]  /*37c0*/  MOV R7, R5 ;  /* 0x0000000500077202 */ /* 0x000fe20000000f00 */
[----:B------:R-:W-:Y:S02]  /*37d0*/  IMAD.MOV.U32 R4, RZ, RZ, R0 ;  /* 0x000000ffff047224 */ /* 0x000fe400078e0000 */
[----:B------:R-:W-:-:S04]  /*37e0*/  IMAD.MOV.U32 R5, RZ, RZ, 0x0 ;  /* 0x00000000ff057424 */ /* 0x000fc800078e00ff */
[----:B------:R-:W-:Y:S05]  /*37f0*/  RET.REL.NODEC R4 `(eigenVecBatch3x3Kernel) ;  /* 0xffffffc804007950 */ /* 0x000fea0003c3ffff */
        .weak           $__internal_1_$__cuda_sm20_div_rn_f64_full
        .type           $__internal_1_$__cuda_sm20_div_rn_f64_full,@function
        .size           $__internal_1_$__cuda_sm20_div_rn_f64_full,($__internal_2_$__cuda_sm20_sqrt_rn_f32_slowpath - $__internal_1_$__cuda_sm20_div_rn_f64_full)
$__internal_1_$__cuda_sm20_div_rn_f64_full:
[C---:B------:R-:W-:Y:S01]  /*3800*/  FSETP.GEU.AND P0, PT, |R39|.reuse, 1.469367938527859385e-39, PT ;  /* 0x001000002700780b */ /* 0x040fe20003f0e200 */
[----:B------:R-:W-:Y:S01]  /*3810*/  IMAD.MOV.U32 R44, RZ, RZ, 0x1 ;  /* 0x00000001ff2c7424 */ /* 0x000fe200078e00ff */
[----:B------:R-:W-:Y:S01]  /*3820*/  LOP3.LUT R40, R39, 0x800fffff, RZ, 0xc0, !PT ;  /* 0x800fffff27287812 */ /* 0x000fe200078ec0ff */
[----:B------:R-:W-:Y:S01]  /*3830*/  BSSY.RECONVERGENT B0, `(.L_x_61) ;  /* 0x0000054000007945 */ /* 0x000fe20003800200 */
[C---:B------:R-:W-:Y:S02]  /*3840*/  FSETP.GEU.AND P3, PT, |R37|.reuse, 1.469367938527859385e-39, PT ;  /* 0x001000002500780b */ /* 0x040fe40003f6e200 */
[----:B------:R-:W-:Y:S02]  /*3850*/  LOP3.LUT R41, R40, 0x3ff00000, RZ, 0xfc, !PT ;  /* 0x3ff0000028297812 */ /* 0x000fe400078efcff */
[----:B------:R-:W-:Y:S02]  /*3860*/  MOV R40, R38 ;  /* 0x0000002600287202 */ /* 0x000fe40000000f00 */
[----:B------:R-:W-:-:S02]  /*3870*/  LOP3.LUT R50, R37, 0x7ff00000, RZ, 0xc0, !PT ;  /* 0x7ff0000025327812 */ /* 0x000fc400078ec0ff */
[----:B------:R-:W-:Y:S01]  /*3880*/  LOP3.LUT R21, R39, 0x7ff00000, RZ, 0xc0, !PT ;  /* 0x7ff0000027157812 */ /* 0x000fe200078ec0ff */
[----:B------:R-:W-:-:S03]  /*3890*/  @!P0 DMUL R40, R38, 8.98846567431157953865e+307 ;  /* 0x7fe0000026288828 */ /* 0x000fc60000000000 */
[C---:B------:R-:W-:Y:S01]  /*38a0*/  ISETP.GE.U32.AND P2, PT, R50.reuse, R21, PT ;  /* 0x000000153200720c */ /* 0x040fe20003f46070 */
[----:B------:R-:W-:Y:S01]  /*38b0*/  @!P3 IMAD.MOV.U32 R46, RZ, RZ, RZ ;  /* 0x000000ffff2eb224 */ /* 0x000fe200078e00ff */
[----:B------:R-:W-:Y:S01]  /*38c0*/  @!P3 LOP3.LUT R19, R39, 0x7ff00000, RZ, 0xc0, !PT ;  /* 0x7ff000002713b812 */ /* 0x000fe200078ec0ff */
[----:B------:R-:W0:Y:S03]  /*38d0*/  MUFU.RCP64H R45, R41 ;  /* 0x00000029002d7308 */ /* 0x000e260000001800 */
[----:B------:R-:W-:Y:S01]  /*38e0*/  @!P3 ISETP.GE.U32.AND P4, PT, R50, R19, PT ;  /* 0x000000133200b20c */ /* 0x000fe20003f86070 */
[----:B------:R-:W-:Y:S01]  /*38f0*/  IMAD.MOV.U32 R19, RZ, RZ, 0x1ca00000 ;  /* 0x1ca00000ff137424 */ /* 0x000fe200078e00ff */
[----:B------:R-:W-:-:S04]  /*3900*/  @!P0 LOP3.LUT R21, R41, 0x7ff00000, RZ, 0xc0, !PT ;  /* 0x7ff0000029158812 */ /* 0x000fc800078ec0ff */
[----:B------:R-:W-:-:S04]  /*3910*/  @!P3 SEL R43, R19, 0x63400000, !P4 ;  /* 0x63400000132bb807 */ /* 0x000fc80006000000 */
[----:B------:R-:W-:Y:S01]  /*3920*/  @!P3 LOP3.LUT R43, R43, 0x80000000, R37, 0xf8, !PT ;  /* 0x800000002b2bb812 */ /* 0x000fe200078ef825 */
[----:B0-----:R-:W-:-:S03]  /*3930*/  DFMA R30, R44, -R40, 1 ;  /* 0x3ff000002c1e742b */ /* 0x001fc60000000828 */
[----:B------:R-:W-:-:S05]  /*3940*/  @!P3 LOP3.LUT R47, R43, 0x100000, RZ, 0xfc, !PT ;  /* 0x001000002b2fb812 */ /* 0x000fca00078efcff */
[----:B------:R-:W-:-:S08]  /*3950*/  DFMA R30, R30, R30, R30 ;  /* 0x0000001e1e1e722b */ /* 0x000fd0000000001e */
[----:B------:R-:W-:Y:S01]  /*3960*/  DFMA R44, R44, R30, R44 ;  /* 0x0000001e2c2c722b */ /* 0x000fe2000000002c */
[----:B------:R-:W-:Y:S02]  /*3970*/  SEL R31, R19, 0x63400000, !P2 ;  /* 0x63400000131f7807 */ /* 0x000fe40005000000 */
[----:B------:R-:W-:Y:S02]  /*3980*/  MOV R30, R36 ;  /* 0x00000024001e7202 */ /* 0x000fe40000000f00 */
[----:B------:R-:W-:-:S03]  /*3990*/  LOP3.LUT R31, R31, 0x800fffff, R37, 0xf8, !PT ;  /* 0x800fffff1f1f7812 */ /* 0x000fc600078ef825 */
[----:B------:R-:W-:-:S03]  /*39a0*/  DFMA R48, R44, -R40, 1 ;  /* 0x3ff000002c30742b */ /* 0x000fc60000000828 */
[----:B------:R-:W-:-:S05]  /*39b0*/  @!P3 DFMA R30, R30, 2, -R46 ;  /* 0x400000001e1eb82b */ /* 0x000fca000000082e */
[----:B------:R-:W-:-:S05]  /*39c0*/  DFMA R48, R44, R48, R44 ;  /* 0x000000302c30722b */ /* 0x000fca000000002c */
[----:B------:R-:W-:-:S03]  /*39d0*/  @!P3 LOP3.LUT R50, R31, 0x7ff00000, RZ, 0xc0, !PT ;  /* 0x7ff000001f32b812 */ /* 0x000fc600078ec0ff */
[----:B------:R-:W-:Y:S02]  /*39e0*/  DMUL R44, R48, R30 ;  /* 0x0000001e302c7228 */ /* 0x000fe40000000000 */
[----:B------:R-:W-:-:S05]  /*39f0*/  VIADD R43, R50, 0xffffffff ;  /* 0xffffffff322b7836 */ /* 0x000fca0000000000 */
[----:B------:R-:W-:Y:S01]  /*3a00*/  ISETP.GT.U32.AND P0, PT, R43, 0x7feffffe, PT ;  /* 0x7feffffe2b00780c */ /* 0x000fe20003f04070 */
[----:B------:R-:W-:Y:S01]  /*3a10*/  DFMA R46, R44, -R40, R30 ;  /* 0x800000282c2e722b */ /* 0x000fe2000000001e */
[----:B------:R-:W-:-:S04]  /*3a20*/  IADD3 R43, PT, PT, R21, -0x1, RZ ;  /* 0xffffffff152b7810 */ /* 0x000fc80007ffe0ff */
[----:B------:R-:W-:-:S03]  /*3a30*/  ISETP.GT.U32.OR P0, PT, R43, 0x7feffffe, P0 ;  /* 0x7feffffe2b00780c */ /* 0x000fc60000704470 */
[----:B------:R-:W-:-:S10]  /*3a40*/  DFMA R44, R48, R46, R44 ;  /* 0x0000002e302c722b */ /* 0x000fd4000000002c */
[----:B------:R-:W-:Y:S05]  /*3a50*/  @P0 BRA `(.L_x_62) ;  /* 0x0000000000700947 */ /* 0x000fea0003800000 */
[----:B------:R-:W-:Y:S02]  /*3a60*/  LOP3.LUT R37, R37, 0x7ff00000, RZ, 0xc0, !PT ;  /* 0x7ff0000025257812 */ /* 0x000fe400078ec0ff */
[----:B------:R-:W-:-:S04]  /*3a70*/  LOP3.LUT R36, R39, 0x7ff00000, RZ, 0xc0, !PT ;  /* 0x7ff0000027247812 */ /* 0x000fc800078ec0ff */
[CC--:B------:R-:W-:Y:S02]  /*3a80*/  VIADDMNMX R21, R37.reuse, -R36.reuse, 0xb9600000, !PT ;  /* 0xb960000025157446 */ /* 0x0c0fe40007800924 */
[----:B------:R-:W-:Y:S02]  /*3a90*/  ISETP.GE.U32.AND P0, PT, R37, R36, PT ;  /* 0x000000242500720c */ /* 0x000fe40003f06070 */
[----:B------:R-:W-:Y:S02]  /*3aa0*/  VIMNMX R21, PT, PT, R21, 0x46a00000, PT ;  /* 0x46a0000015157848 */ /* 0x000fe40003fe0100 */
[----:B------:R-:W-:-:S05]  /*3ab0*/  SEL R36, R19, 0x63400000, !P0 ;  /* 0x6340000013247807 */ /* 0x000fca0004000000 */
[----:B------:R-:W-:Y:S01]  /*3ac0*/  IMAD.IADD R19, R21, 0x1, -R36 ;  /* 0x0000000115137824 */ /* 0x000fe200078e0a24 */
[----:B------:R-:W-:-:S03]  /*3ad0*/  MOV R36, RZ ;  /* 0x000000ff00247202 */ /* 0x000fc60000000f00 */
[----:B------:R-:W-:-:S06]  /*3ae0*/  VIADD R37, R19, 0x7fe00000 ;  /* 0x7fe0000013257836 */ /* 0x000fcc0000000000 */
[----:B------:R-:W-:-:S10]  /*3af0*/  DMUL R46, R44, R36 ;  /* 0x000000242c2e7228 */ /* 0x000fd40000000000 */
[----:B------:R-:W-:-:S13]  /*3b00*/  FSETP.GTU.AND P0, PT, |R47|, 1.469367938527859385e-39, PT ;  /* 0x001000002f00780b */ /* 0x000fda0003f0c200 */
[----:B------:R-:W-:Y:S05]  /*3b10*/  @P0 BRA `(.L_x_63) ;  /* 0x0000000000940947 */ /* 0x000fea0003800000 */
[----:B------:R-:W-:Y:S01]  /*3b20*/  DFMA R30, R44, -R40, R30 ;  /* 0x800000282c1e722b */ /* 0x000fe2000000001e */
[----:B------:R-:W-:-:S09]  /*3b30*/  IMAD.MOV.U32 R36, RZ, RZ, RZ ;  /* 0x000000ffff247224 */ /* 0x000fd200078e00ff */
[C---:B------:R-:W-:Y:S02]  /*3b40*/  FSETP.NEU.AND P0, PT, R31.reuse, RZ, PT ;  /* 0x000000ff1f00720b */ /* 0x040fe40003f0d000 */
[----:B------:R-:W-:-:S04]  /*3b50*/  LOP3.LUT R39, R31, 0x80000000, R39, 0x48, !PT ;  /* 0x800000001f277812 */ /* 0x000fc800078e4827 */
[----:B------:R-:W-:-:S07]  /*3b60*/  LOP3.LUT R37, R39, R37, RZ, 0xfc, !PT ;  /* 0x0000002527257212 */ /* 0x000fce00078efcff */
[----:B------:R-:W-:Y:S05]  /*3b70*/  @!P0 BRA `(.L_x_63) ;  /* 0x00000000007c8947 */ /* 0x000fea0003800000 */
[----:B------:R-:W-:Y:S01]  /*3b80*/  IMAD.MOV R31, RZ, RZ, -R19 ;  /* 0x000000ffff1f7224 */ /* 0x000fe200078e0a13 */
[----:B------:R-:W-:Y:S01]  /*3b90*/  MOV R30, RZ ;  /* 0x000000ff001e7202 */ /* 0x000fe20000000f00 */
[----:B------:R-:W-:Y:S01]  /*3ba0*/  DMUL.RP R36, R44, R36 ;  /* 0x000000242c247228 */ /* 0x000fe20000008000 */
[----:B------:R-:W-:-:S04]  /*3bb0*/  IADD3 R19, PT, PT, -R19, -0x43300000, RZ ;  /* 0xbcd0000013137810 */ /* 0x000fc80007ffe1ff */
[----:B------:R-:W-:-:S05]  /*3bc0*/  DFMA R30, R46, -R30, R44 ;  /* 0x8000001e2e1e722b */ /* 0x000fca000000002c */
[----:B------:R-:W-:-:S05]  /*3bd0*/  LOP3.LUT R39, R37, R39, RZ, 0x3c, !PT ;  /* 0x0000002725277212 */ /* 0x000fca00078e3cff */
[----:B------:R-:W-:-:S04]  /*3be0*/  FSETP.NEU.AND P0, PT, |R31|, R19, PT ;  /* 0x000000131f00720b */ /* 0x000fc80003f0d200 */
[----:B------:R-:W-:Y:S02]  /*3bf0*/  FSEL R46, R36, R46, !P0 ;  /* 0x0000002e242e7208 */ /* 0x000fe40004000000 */
[----:B------:R-:W-:Y:S01]  /*3c00*/  FSEL R47, R39, R47, !P0 ;  /* 0x0000002f272f7208 */ /* 0x000fe20004000000 */
[----:B------:R-:W-:Y:S06]  /*3c10*/  BRA `(.L_x_63) ;  /* 0x0000000000547947 */ /* 0x000fec0003800000 */
.L_x_62:
[----:B------:R-:W-:-:S14]  /*3c20*/  DSETP.NAN.AND P0, PT, R36, R36, PT ;  /* 0x000000242400722a */ /* 0x000fdc0003f08000 */
[----:B------:R-:W-:Y:S05]  /*3c30*/  @P0 BRA `(.L_x_64) ;  /* 0x0000000000440947 */ /* 0x000fea0003800000 */
[----:B------:R-:W-:-:S14]  /*3c40*/  DSETP.NAN.AND P0, PT, R38, R38, PT ;  /* 0x000000262600722a */ /* 0x000fdc0003f08000 */
[----:B------:R-:W-:Y:S05]  /*3c50*/  @P0 BRA `(.L_x_65) ;  /* 0x0000000000300947 */ /* 0x000fea0003800000 */
[----:B------:R-:W-:Y:S01]  /*3c60*/  ISETP.NE.AND P0, PT, R50, R21, PT ;  /* 0x000000153200720c */ /* 0x000fe20003f05270 */
[----:B------:R-:W-:Y:S02]  /*3c70*/  IMAD.MOV.U32 R46, RZ, RZ, 0x0 ;  /* 0x00000000ff2e7424 */ /* 0x000fe400078e00ff */
[----:B------:R-:W-:-:S10]  /*3c80*/  IMAD.MOV.U32 R47, RZ, RZ, -0x80000 ;  /* 0xfff80000ff2f7424 */ /* 0x000fd400078e00ff */
[----:B------:R-:W-:Y:S05]  /*3c90*/  @!P0 BRA `(.L_x_63) ;  /* 0x0000000000348947 */ /* 0x000fea0003800000 */
[----:B------:R-:W-:Y:S02]  /*3ca0*/  ISETP.NE.AND P0, PT, R50, 0x7ff00000, PT ;  /* 0x7ff000003200780c */ /* 0x000fe40003f05270 */
[----:B------:R-:W-:Y:S02]  /*3cb0*/  LOP3.LUT R47, R37, 0x80000000, R39, 0x48, !PT ;  /* 0x80000000252f7812 */ /* 0x000fe400078e4827 */
[----:B------:R-:W-:-:S13]  /*3cc0*/  ISETP.EQ.OR P0, PT, R21, RZ, !P0 ;  /* 0x000000ff1500720c */ /* 0x000fda0004702670 */
[----:B------:R-:W-:Y:S02]  /*3cd0*/  @P0 LOP3.LUT R19, R47, 0x7ff00000, RZ, 0xfc, !PT ;  /* 0x7ff000002f130812 */ /* 0x000fe400078efcff */
[----:B------:R-:W-:Y:S01]  /*3ce0*/  @!P0 MOV R46, RZ ;  /* 0x000000ff002e8202 */ /* 0x000fe20000000f00 */
[----:B------:R-:W-:Y:S02]  /*3cf0*/  @P0 IMAD.MOV.U32 R46, RZ, RZ, RZ ;  /* 0x000000ffff2e0224 */ /* 0x000fe400078e00ff */
[----:B------:R-:W-:Y:S01]  /*3d00*/  @P0 IMAD.MOV.U32 R47, RZ, RZ, R19 ;  /* 0x000000ffff2f0224 */ /* 0x000fe200078e0013 */
[----:B------:R-:W-:Y:S06]  /*3d10*/  BRA `(.L_x_63) ;  /* 0x0000000000147947 */ /* 0x000fec0003800000 */
.L_x_65:
[----:B------:R-:W-:Y:S02]  /*3d20*/  LOP3.LUT R47, R39, 0x80000, RZ, 0xfc, !PT ;  /* 0x00080000272f7812 */ /* 0x000fe400078efcff */
[----:B------:R-:W-:Y:S01]  /*3d30*/  MOV R46, R38 ;  /* 0x00000026002e7202 */ /* 0x000fe20000000f00 */
[----:B------:R-:W-:Y:S06]  /*3d40*/  BRA `(.L_x_63) ;  /* 0x0000000000087947 */ /* 0x000fec0003800000 */
.L_x_64:
[----:B------:R-:W-:Y:S01]  /*3d50*/  LOP3.LUT R47, R37, 0x80000, RZ, 0xfc, !PT ;  /* 0x00080000252f7812 */ /* 0x000fe200078efcff */
[----:B------:R-:W-:-:S07]  /*3d60*/  IMAD.MOV.U32 R46, RZ, RZ, R36 ;  /* 0x000000ffff2e7224 */ /* 0x000fce00078e0024 */
.L_x_63:
[----:B------:R-:W-:Y:S05]  /*3d70*/  BSYNC.RECONVERGENT B0 ;  /* 0x0000000000007941 */ /* 0x000fea0003800200 */
.L_x_61:
[----:B------:R-:W-:Y:S01]  /*3d80*/  IMAD.MOV.U32 R43, RZ, RZ, 0x0 ;  /* 0x00000000ff2b7424 */ /* 0x000fe200078e00ff */
[----:B------:R-:W-:Y:S01]  /*3d90*/  MOV R31, R47 ;  /* 0x0000002f001f7202 */ /* 0x000fe20000000f00 */
[----:B------:R-:W-:Y:S02]  /*3da0*/  IMAD.MOV.U32 R30, RZ, RZ, R46 ;  /* 0x000000ffff1e7224 */ /* 0x000fe400078e002e */
[----:B------:R-:W-:Y:S05]  /*3db0*/  RET.REL.NODEC R42 `(eigenVecBatch3x3Kernel) ;  /* 0xffffffc02a907950 */ /* 0x000fea0003c3ffff */
        .weak           $__internal_2_$__cuda_sm20_sqrt_rn_f32_slowpath
        .type           $__internal_2_$__cuda_sm20_sqrt_rn_f32_slowpath,@function
        .size           $__internal_2_$__cuda_sm20_sqrt_rn_f32_slowpath,(.L_x_74 - $__internal_2_$__cuda_sm20_sqrt_rn_f32_slowpath)
$__internal_2_$__cuda_sm20_sqrt_rn_f32_slowpath:
[----:B------:R-:W-:-:S13]  /*3dc0*/  LOP3.LUT P0, RZ, R4, 0x7fffffff, RZ, 0xc0, !PT ;  /* 0x7fffffff04ff7812 */ /* 0x000fda000780c0ff */
[----:B------:R-:W-:Y:S05]  /*3dd0*/  @!P0 BRA `(.L_x_66) ;  /* 0x0000000000448947 */ /* 0x000fea0003800000 */
[----:B------:R-:W-:Y:S01]  /*3de0*/  FSETP.GEU.FTZ.AND P0, PT, R4, RZ, PT ;  /* 0x000000ff0400720b */ /* 0x000fe20003f1e000 */
[----:B------:R-:W-:-:S12]  /*3df0*/  IMAD.MOV.U32 R0, RZ, RZ, R4 ;  /* 0x000000ffff007224 */ /* 0x000fd800078e0004 */
[----:B------:R-:W-:Y:S01]  /*3e00*/  @!P0 MOV R4, 0x7fffffff ;  /* 0x7fffffff00048802 */ /* 0x000fe20000000f00 */
[----:B------:R-:W-:Y:S06]  /*3e10*/  @!P0 BRA `(.L_x_66) ;  /* 0x0000000000348947 */ /* 0x000fec0003800000 */
[----:B------:R-:W-:-:S13]  /*3e20*/  FSETP.GTU.FTZ.AND P0, PT, |R0|, +INF , PT ;  /* 0x7f8000000000780b */ /* 0x000fda0003f1c200 */
[----:B------:R-:W-:Y:S01]  /*3e30*/  @P0 FADD.FTZ R4, R0, 1 ;  /* 0x3f80000000040421 */ /* 0x000fe20000010000 */
[----:B------:R-:W-:Y:S06]  /*3e40*/  @P0 BRA `(.L_x_66) ;  /* 0x0000000000280947 */ /* 0x000fec0003800000 */
[----:B------:R-:W-:-:S13]  /*3e50*/  FSETP.NEU.FTZ.AND P0, PT, |R0|, +INF , PT ;  /* 0x7f8000000000780b */ /* 0x000fda0003f1d200 */
[----:B------:R-:W-:-:S04]  /*3e60*/  @P0 FFMA R5, R0, 1.84467440737095516160e+19, RZ ;  /* 0x5f80000000050823 */ /* 0x000fc800000000ff */
[----:B------:R-:W0:Y:S02]  /*3e70*/  @P0 MUFU.RSQ R4, R5 ;  /* 0x0000000500040308 */ /* 0x000e240000001400 */
[----:B0-----:R-:W-:Y:S01]  /*3e80*/  @P0 FMUL.FTZ R6, R5, R4 ;  /* 0x0000000405060220 */ /* 0x001fe20000410000 */
[----:B------:R-:W-:Y:S01]  /*3e90*/  @P0 FMUL.FTZ R8, R4, 0.5 ;  /* 0x3f00000004080820 */ /* 0x000fe20000410000 */
[----:B------:R-:W-:Y:S02]  /*3ea0*/  @!P0 IMAD.MOV.U32 R4, RZ, RZ, R0 ;  /* 0x000000ffff048224 */ /* 0x000fe400078e0000 */
[----:B------:R-:W-:-:S04]  /*3eb0*/  @P0 FADD.FTZ R7, -R6, -RZ ;  /* 0x800000ff06070221 */ /* 0x000fc80000010100 */
[----:B------:R-:W-:-:S04]  /*3ec0*/  @P0 FFMA R7, R6, R7, R5 ;  /* 0x0000000706070223 */ /* 0x000fc80000000005 */
[----:B------:R-:W-:-:S04]  /*3ed0*/  @P0 FFMA R7, R7, R8, R6 ;  /* 0x0000000807070223 */ /* 0x000fc80000000006 */
[----:B------:R-:W-:-:S07]  /*3ee0*/  @P0 FMUL.FTZ R4, R7, 2.3283064365386962891e-10 ;  /* 0x2f80000007040820 */ /* 0x000fce0000410000 */
.L_x_66:
[----:B------:R-:W-:Y:S01]  /*3ef0*/  IMAD.MOV.U32 R10, RZ, RZ, R4 ;  /* 0x000000ffff0a7224 */ /* 0x000fe200078e0004 */
[----:B------:R-:W-:Y:S01]  /*3f00*/  MOV R4, R9 ;  /* 0x0000000900047202 */ /* 0x000fe20000000f00 */
[----:B------:R-:W-:-:S04]  /*3f10*/  IMAD.MOV.U32 R5, RZ, RZ, 0x0 ;  /* 0x00000000ff057424 */ /* 0x000fc800078e00ff */
[----:B------:R-:W-:Y:S05]  /*3f20*/  RET.REL.NODEC R4 `(eigenVecBatch3x3Kernel) ;  /* 0xffffffc004347950 */ /* 0x000fea0003c3ffff */
.L_x_67:
[----:B------:R-:W-:-:S00]  /*3f30*/  BRA `(.L_x_67) ;  /* 0xfffffffc00fc7947 */ /* 0x000fc0000383ffff */
[----:B------:R-:W-:-:S00]  /*3f40*/  NOP ;  /* 0x0000000000007918 */ /* 0x000fc00000000000 */
        /* <DEDUP_REMOVED lines=11> */
.L_x_74:


//--------------------- .nv.global.init           --------------------------
	.section	.nv.global.init,"aw",@progbits
.nv.global.init:
	.type		$str$1,@object
	.size		$str$1,($str - $str$1)
$str$1:
        /*0000*/ 	.byte	0x0a, 0x4d, 0x61, 0x74, 0x72, 0x69, 0x78, 0x3a, 0x0a, 0x25, 0x66, 0x20, 0x25, 0x66, 0x20, 0x25
        /*0010*/ 	.byte	0x66, 0x0a, 0x25, 0x66, 0x20, 0x25, 0x66, 0x20, 0x25, 0x66, 0x0a, 0x25, 0x66, 0x20, 0x25, 0x66
        /*0020*/ 	.byte	0x20, 0x25, 0x66, 0x0a, 0x00
	.type		$str,@object
	.size		$str,(.L_0 - $str)
$str:
        /*0025*/ 	.byte	0x76, 0x65, 0x63, 0x20, 0x69, 0x6e, 0x20, 0x65, 0x69, 0x67, 0x65, 0x6e, 0x56, 0x65, 0x63, 0x42
        /*0035*/ 	.byte	0x61, 0x74, 0x63, 0x68, 0x33, 0x78, 0x33, 0x20, 0x77, 0x69, 0x74, 0x68, 0x20, 0x69, 0x6e, 0x64
        /*0045*/ 	.byte	0x65, 0x78, 0x20, 0x25, 0x64, 0x20, 0x2d, 0x3e, 0x20, 0x28, 0x25, 0x64, 0x2c, 0x20, 0x25, 0x64
        /*0055*/ 	.byte	0x29, 0x20, 0x69, 0x73, 0x20, 0x3a, 0x20, 0x28, 0x25, 0x66, 0x2e, 0x20, 0x25, 0x66, 0x2c, 0x20
        /*0065*/ 	.byte	0x25, 0x66, 0x29, 0x0a, 0x77, 0x69, 0x74, 0x68, 0x20, 0x74, 0x6f, 0x6c, 0x65, 0x72, 0x61, 0x6e
        /*0075*/ 	.byte	0x63, 0x65, 0x20, 0x25, 0x66, 0x0a, 0x00
.L_0:


//--------------------- .nv.shared.reserved.0     --------------------------
	.section	.nv.shared.reserved.0,"aw",@nobits
	.weak		__nv_reservedSMEM_offset_0_alias
	.size		__nv_reservedSMEM_offset_0_alias, 0, 64
	.other		__nv_reservedSMEM_offset_0_alias,@"STO_CUDA_RESERVED_SHARED STV_DEFAULT"
__nv_reservedSMEM_offset_0_alias:
	.zero		0
	.zero		64


//--------------------- .nv.constant0.eigenVecBatch3x3Kernel --------------------------
	.section	.nv.constant0.eigenVecBatch3x3Kernel,"a",@progbits
	.sectionflags	@""
	.align	4
.nv.constant0.eigenVecBatch3x3Kernel:
	.zero		1044


//--------------------- SYMBOLS --------------------------

	.type		.nv.reservedSmem.offset0,@object
	.size		.nv.reservedSmem.offset0,0x4
	.type		vprintf,@function
